//
// Generated by NVIDIA NVVM Compiler
//
// Compiler Build ID: CL-36424714
// Cuda compilation tools, release 13.0, V13.0.88
// Based on NVVM 20.0.0
//

.version 9.0
.target sm_100
.address_size 64

	// .globl	_Z8oddCheckPiS_S_S_
.extern .func  (.param .b32 func_retval0) vprintf
(
	.param .b64 vprintf_param_0,
	.param .b64 vprintf_param_1
)
;
.global .align 1 .b8 $str[4] = {37, 100, 10};

.visible .entry _Z8oddCheckPiS_S_S_(
	.param .u64 .ptr .align 1 _Z8oddCheckPiS_S_S__param_0,
	.param .u64 .ptr .align 1 _Z8oddCheckPiS_S_S__param_1,
	.param .u64 .ptr .align 1 _Z8oddCheckPiS_S_S__param_2,
	.param .u64 .ptr .align 1 _Z8oddCheckPiS_S_S__param_3
)
{
	.reg .pred 	%p<3>;
	.reg .b32 	%r<18>;
	.reg .b64 	%rd<14>;

	ld.param.u64 	%rd5, [_Z8oddCheckPiS_S_S__param_0];
	ld.param.u64 	%rd6, [_Z8oddCheckPiS_S_S__param_1];
	ld.param.u64 	%rd3, [_Z8oddCheckPiS_S_S__param_2];
	ld.param.u64 	%rd4, [_Z8oddCheckPiS_S_S__param_3];
	cvta.to.global.u64 	%rd1, %rd5;
	cvta.to.global.u64 	%rd2, %rd6;
	mov.u32 	%r5, %tid.x;
	mov.u32 	%r6, %ctaid.x;
	shl.b32 	%r7, %r6, 5;
	add.s32 	%r1, %r7, %r5;
	ld.global.u32 	%r17, [%rd2];
	setp.ge.s32 	%p1, %r1, %r17;
	@%p1 bra 	$L__BB0_2;
	cvta.to.global.u64 	%rd7, %rd3;
	mul.wide.s32 	%rd8, %r1, 4;
	add.s64 	%rd9, %rd1, %rd8;
	ld.global.u32 	%r8, [%rd9];
	shr.u32 	%r9, %r8, 31;
	add.s32 	%r10, %r8, %r9;
	and.b32  	%r11, %r10, -2;
	sub.s32 	%r12, %r8, %r11;
	add.s64 	%rd10, %rd7, %rd8;
	st.global.u32 	[%rd10], %r12;
	ld.global.u32 	%r17, [%rd2];
$L__BB0_2:
	add.s32 	%r13, %r17, -1;
	setp.ne.s32 	%p2, %r1, %r13;
	@%p2 bra 	$L__BB0_4;
	cvta.to.global.u64 	%rd11, %rd4;
	mul.wide.s32 	%rd12, %r1, 4;
	add.s64 	%rd13, %rd1, %rd12;
	ld.global.u32 	%r14, [%rd13];
	ld.global.u32 	%r15, [%rd11];
	add.s32 	%r16, %r15, %r14;
	st.global.u32 	[%rd11], %r16;
$L__BB0_4:
	ret;

}
	// .globl	_Z6exToInPiS_S_S_
.visible .entry _Z6exToInPiS_S_S_(
	.param .u64 .ptr .align 1 _Z6exToInPiS_S_S__param_0,
	.param .u64 .ptr .align 1 _Z6exToInPiS_S_S__param_1,
	.param .u64 .ptr .align 1 _Z6exToInPiS_S_S__param_2,
	.param .u64 .ptr .align 1 _Z6exToInPiS_S_S__param_3
)
{
	.reg .pred 	%p<5>;
	.reg .b32 	%r<17>;
	.reg .b64 	%rd<16>;

	ld.param.u64 	%rd5, [_Z6exToInPiS_S_S__param_0];
	ld.param.u64 	%rd6, [_Z6exToInPiS_S_S__param_1];
	ld.param.u64 	%rd7, [_Z6exToInPiS_S_S__param_2];
	ld.param.u64 	%rd4, [_Z6exToInPiS_S_S__param_3];
	cvta.to.global.u64 	%rd1, %rd6;
	cvta.to.global.u64 	%rd2, %rd5;
	cvta.to.global.u64 	%rd3, %rd7;
	mov.u32 	%r5, %tid.x;
	mov.u32 	%r6, %ctaid.x;
	shl.b32 	%r7, %r6, 5;
	add.s32 	%r8, %r7, %r5;
	setp.lt.s32 	%p1, %r8, 1;
	ld.global.u32 	%r16, [%rd3];
	setp.ge.s32 	%p2, %r8, %r16;
	or.pred  	%p3, %p1, %p2;
	@%p3 bra 	$L__BB1_2;
	mul.wide.u32 	%rd8, %r8, 4;
	add.s64 	%rd9, %rd2, %rd8;
	ld.global.u32 	%r10, [%rd9];
	add.s32 	%r11, %r8, -1;
	mul.wide.u32 	%rd10, %r11, 4;
	add.s64 	%rd11, %rd1, %rd10;
	st.global.u32 	[%rd11], %r10;
	ld.global.u32 	%r16, [%rd3];
$L__BB1_2:
	add.s32 	%r12, %r16, -1;
	setp.ne.s32 	%p4, %r8, %r12;
	@%p4 bra 	$L__BB1_4;
	mul.wide.s32 	%rd12, %r8, 4;
	add.s64 	%rd13, %rd2, %rd12;
	ld.global.u32 	%r13, [%rd13];
	cvta.to.global.u64 	%rd14, %rd4;
	ld.global.u32 	%r14, [%rd14];
	add.s32 	%r15, %r14, %r13;
	add.s64 	%rd15, %rd1, %rd12;
	st.global.u32 	[%rd15], %r15;
$L__BB1_4:
	ret;

}
	// .globl	_Z7upSweepPiS_i
.visible .entry _Z7upSweepPiS_i(
	.param .u64 .ptr .align 1 _Z7upSweepPiS_i_param_0,
	.param .u64 .ptr .align 1 _Z7upSweepPiS_i_param_1,
	.param .u32 _Z7upSweepPiS_i_param_2
)
{
	.reg .pred 	%p<5>;
	.reg .b32 	%r<14>;
	.reg .b64 	%rd<9>;

	ld.param.u64 	%rd1, [_Z7upSweepPiS_i_param_0];
	ld.param.u64 	%rd2, [_Z7upSweepPiS_i_param_1];
	ld.param.u32 	%r2, [_Z7upSweepPiS_i_param_2];
	mov.u32 	%r3, %tid.x;
	mov.u32 	%r4, %ctaid.x;
	shl.b32 	%r5, %r4, 5;
	add.s32 	%r1, %r5, %r3;
	add.s32 	%r6, %r1, 1;
	shl.b32 	%r7, %r2, 1;
	rem.s32 	%r8, %r6, %r7;
	setp.ne.s32 	%p1, %r8, 0;
	setp.eq.s32 	%p2, %r1, 0;
	or.pred  	%p3, %p2, %p1;
	@%p3 bra 	$L__BB2_3;
	cvta.to.global.u64 	%rd3, %rd2;
	ld.global.u32 	%r9, [%rd3];
	setp.le.s32 	%p4, %r9, %r1;
	@%p4 bra 	$L__BB2_3;
	cvta.to.global.u64 	%rd4, %rd1;
	mul.wide.s32 	%rd5, %r1, 4;
	add.s64 	%rd6, %rd4, %rd5;
	ld.global.u32 	%r10, [%rd6];
	sub.s32 	%r11, %r1, %r2;
	mul.wide.s32 	%rd7, %r11, 4;
	add.s64 	%rd8, %rd4, %rd7;
	ld.global.u32 	%r12, [%rd8];
	add.s32 	%r13, %r12, %r10;
	st.global.u32 	[%rd6], %r13;
$L__BB2_3:
	ret;

}
	// .globl	_Z9downSweepPiS_i
.visible .entry _Z9downSweepPiS_i(
	.param .u64 .ptr .align 1 _Z9downSweepPiS_i_param_0,
	.param .u64 .ptr .align 1 _Z9downSweepPiS_i_param_1,
	.param .u32 _Z9downSweepPiS_i_param_2
)
{
	.reg .pred 	%p<6>;
	.reg .b32 	%r<16>;
	.reg .b64 	%rd<11>;

	ld.param.u64 	%rd3, [_Z9downSweepPiS_i_param_0];
	ld.param.u64 	%rd4, [_Z9downSweepPiS_i_param_1];
	ld.param.u32 	%r3, [_Z9downSweepPiS_i_param_2];
	cvta.to.global.u64 	%rd1, %rd3;
	cvta.to.global.u64 	%rd2, %rd4;
	mov.u32 	%r4, %tid.x;
	mov.u32 	%r5, %ctaid.x;
	shl.b32 	%r6, %r5, 5;
	add.s32 	%r1, %r6, %r4;
	shl.b32 	%r2, %r3, 1;
	ld.global.u32 	%r7, [%rd2];
	setp.ne.s32 	%p1, %r2, %r7;
	@%p1 bra 	$L__BB3_2;
	mul.wide.s32 	%rd5, %r2, 4;
	add.s64 	%rd6, %rd1, %rd5;
	mov.b32 	%r8, 0;
	st.global.u32 	[%rd6+-4], %r8;
$L__BB3_2:
	add.s32 	%r9, %r1, 1;
	rem.s32 	%r10, %r9, %r2;
	setp.ne.s32 	%p2, %r10, 0;
	setp.eq.s32 	%p3, %r1, 0;
	or.pred  	%p4, %p3, %p2;
	@%p4 bra 	$L__BB3_5;
	ld.global.u32 	%r11, [%rd2];
	setp.le.s32 	%p5, %r11, %r1;
	@%p5 bra 	$L__BB3_5;
	sub.s32 	%r12, %r1, %r3;
	mul.wide.s32 	%rd7, %r12, 4;
	add.s64 	%rd8, %rd1, %rd7;
	ld.global.u32 	%r13, [%rd8];
	mul.wide.s32 	%rd9, %r3, 4;
	add.s64 	%rd10, %rd8, %rd9;
	ld.global.u32 	%r14, [%rd10];
	st.global.u32 	[%rd8], %r14;
	add.s32 	%r15, %r14, %r13;
	st.global.u32 	[%rd10], %r15;
$L__BB3_5:
	ret;

}
	// .globl	_Z8printArrPiS_
.visible .entry _Z8printArrPiS_(
	.param .u64 .ptr .align 1 _Z8printArrPiS__param_0,
	.param .u64 .ptr .align 1 _Z8printArrPiS__param_1
)
{
	.local .align 8 .b8 	__local_depot4[8];
	.reg .b64 	%SP;
	.reg .b64 	%SPL;
	.reg .pred 	%p<3>;
	.reg .b32 	%r<10>;
	.reg .b64 	%rd<12>;

	mov.u64 	%SPL, __local_depot4;
	cvta.local.u64 	%SP, %SPL;
	ld.param.u64 	%rd4, [_Z8printArrPiS__param_0];
	ld.param.u64 	%rd5, [_Z8printArrPiS__param_1];
	cvta.to.global.u64 	%rd1, %rd5;
	ld.global.u32 	%r3, [%rd1];
	setp.lt.s32 	%p1, %r3, 1;
	@%p1 bra 	$L__BB4_3;
	add.u64 	%rd6, %SP, 0;
	add.u64 	%rd2, %SPL, 0;
	cvta.to.global.u64 	%rd3, %rd4;
	mov.b32 	%r9, 0;
	mov.u64 	%rd9, $str;
$L__BB4_2:
	mul.wide.u32 	%rd7, %r9, 4;
	add.s64 	%rd8, %rd3, %rd7;
	ld.global.u32 	%r5, [%rd8];
	st.local.u32 	[%rd2], %r5;
	cvta.global.u64 	%rd10, %rd9;
	{ // callseq 0, 0
	.param .b64 param0;
	st.param.b64 	[param0], %rd10;
	.param .b64 param1;
	st.param.b64 	[param1], %rd6;
	.param .b32 retval0;
	call.uni (retval0), 
	vprintf, 
	(
	param0, 
	param1
	);
	ld.param.b32 	%r6, [retval0];
	} // callseq 0
	add.s32 	%r9, %r9, 1;
	ld.global.u32 	%r8, [%rd1];
	setp.lt.s32 	%p2, %r9, %r8;
	@%p2 bra 	$L__BB4_2;
$L__BB4_3:
	ret;

}
	// .globl	_Z9prefixSumPiS_S_S_
.visible .entry _Z9prefixSumPiS_S_S_(
	.param .u64 .ptr .align 1 _Z9prefixSumPiS_S_S__param_0,
	.param .u64 .ptr .align 1 _Z9prefixSumPiS_S_S__param_1,
	.param .u64 .ptr .align 1 _Z9prefixSumPiS_S_S__param_2,
	.param .u64 .ptr .align 1 _Z9prefixSumPiS_S_S__param_3
)
{
	.reg .pred 	%p<39>;
	.reg .b32 	%r<162>;
	.reg .b64 	%rd<32>;

	ld.param.u64 	%rd16, [_Z9prefixSumPiS_S_S__param_0];
	ld.param.u64 	%rd17, [_Z9prefixSumPiS_S_S__param_1];
	ld.param.u64 	%rd18, [_Z9prefixSumPiS_S_S__param_2];
	ld.param.u64 	%rd15, [_Z9prefixSumPiS_S_S__param_3];
	cvta.to.global.u64 	%rd1, %rd18;
	cvta.to.global.u64 	%rd2, %rd16;
	cvta.to.global.u64 	%rd19, %rd17;
	ld.global.u32 	%r1, [%rd19];
	setp.lt.s32 	%p1, %r1, 1;
	mov.b32 	%r161, 0;
	@%p1 bra 	$L__BB5_13;
	and.b32  	%r2, %r1, 15;
	setp.lt.u32 	%p2, %r1, 16;
	mov.b32 	%r154, 0;
	mov.u32 	%r161, %r154;
	@%p2 bra 	$L__BB5_4;
	and.b32  	%r154, %r1, 2147483632;
	neg.s32 	%r148, %r154;
	add.s64 	%rd29, %rd2, 32;
	add.s64 	%rd28, %rd1, 32;
	mov.b32 	%r161, 0;
$L__BB5_3:
	.pragma "nounroll";
	ld.global.u32 	%r34, [%rd29+-32];
	and.b32  	%r35, %r34, -2147483647;
	setp.eq.s32 	%p3, %r35, 1;
	selp.u32 	%r36, 1, 0, %p3;
	add.s32 	%r37, %r161, %r36;
	st.global.u32 	[%rd28+-32], %r37;
	ld.global.u32 	%r38, [%rd29+-28];
	and.b32  	%r39, %r38, -2147483647;
	setp.eq.s32 	%p4, %r39, 1;
	selp.u32 	%r40, 1, 0, %p4;
	add.s32 	%r41, %r37, %r40;
	st.global.u32 	[%rd28+-28], %r41;
	ld.global.u32 	%r42, [%rd29+-24];
	and.b32  	%r43, %r42, -2147483647;
	setp.eq.s32 	%p5, %r43, 1;
	selp.u32 	%r44, 1, 0, %p5;
	add.s32 	%r45, %r41, %r44;
	st.global.u32 	[%rd28+-24], %r45;
	ld.global.u32 	%r46, [%rd29+-20];
	and.b32  	%r47, %r46, -2147483647;
	setp.eq.s32 	%p6, %r47, 1;
	selp.u32 	%r48, 1, 0, %p6;
	add.s32 	%r49, %r45, %r48;
	st.global.u32 	[%rd28+-20], %r49;
	ld.global.u32 	%r50, [%rd29+-16];
	and.b32  	%r51, %r50, -2147483647;
	setp.eq.s32 	%p7, %r51, 1;
	selp.u32 	%r52, 1, 0, %p7;
	add.s32 	%r53, %r49, %r52;
	st.global.u32 	[%rd28+-16], %r53;
	ld.global.u32 	%r54, [%rd29+-12];
	and.b32  	%r55, %r54, -2147483647;
	setp.eq.s32 	%p8, %r55, 1;
	selp.u32 	%r56, 1, 0, %p8;
	add.s32 	%r57, %r53, %r56;
	st.global.u32 	[%rd28+-12], %r57;
	ld.global.u32 	%r58, [%rd29+-8];
	and.b32  	%r59, %r58, -2147483647;
	setp.eq.s32 	%p9, %r59, 1;
	selp.u32 	%r60, 1, 0, %p9;
	add.s32 	%r61, %r57, %r60;
	st.global.u32 	[%rd28+-8], %r61;
	ld.global.u32 	%r62, [%rd29+-4];
	and.b32  	%r63, %r62, -2147483647;
	setp.eq.s32 	%p10, %r63, 1;
	selp.u32 	%r64, 1, 0, %p10;
	add.s32 	%r65, %r61, %r64;
	st.global.u32 	[%rd28+-4], %r65;
	ld.global.u32 	%r66, [%rd29];
	and.b32  	%r67, %r66, -2147483647;
	setp.eq.s32 	%p11, %r67, 1;
	selp.u32 	%r68, 1, 0, %p11;
	add.s32 	%r69, %r65, %r68;
	st.global.u32 	[%rd28], %r69;
	ld.global.u32 	%r70, [%rd29+4];
	and.b32  	%r71, %r70, -2147483647;
	setp.eq.s32 	%p12, %r71, 1;
	selp.u32 	%r72, 1, 0, %p12;
	add.s32 	%r73, %r69, %r72;
	st.global.u32 	[%rd28+4], %r73;
	ld.global.u32 	%r74, [%rd29+8];
	and.b32  	%r75, %r74, -2147483647;
	setp.eq.s32 	%p13, %r75, 1;
	selp.u32 	%r76, 1, 0, %p13;
	add.s32 	%r77, %r73, %r76;
	st.global.u32 	[%rd28+8], %r77;
	ld.global.u32 	%r78, [%rd29+12];
	and.b32  	%r79, %r78, -2147483647;
	setp.eq.s32 	%p14, %r79, 1;
	selp.u32 	%r80, 1, 0, %p14;
	add.s32 	%r81, %r77, %r80;
	st.global.u32 	[%rd28+12], %r81;
	ld.global.u32 	%r82, [%rd29+16];
	and.b32  	%r83, %r82, -2147483647;
	setp.eq.s32 	%p15, %r83, 1;
	selp.u32 	%r84, 1, 0, %p15;
	add.s32 	%r85, %r81, %r84;
	st.global.u32 	[%rd28+16], %r85;
	ld.global.u32 	%r86, [%rd29+20];
	and.b32  	%r87, %r86, -2147483647;
	setp.eq.s32 	%p16, %r87, 1;
	selp.u32 	%r88, 1, 0, %p16;
	add.s32 	%r89, %r85, %r88;
	st.global.u32 	[%rd28+20], %r89;
	ld.global.u32 	%r90, [%rd29+24];
	and.b32  	%r91, %r90, -2147483647;
	setp.eq.s32 	%p17, %r91, 1;
	selp.u32 	%r92, 1, 0, %p17;
	add.s32 	%r93, %r89, %r92;
	st.global.u32 	[%rd28+24], %r93;
	ld.global.u32 	%r94, [%rd29+28];
	and.b32  	%r95, %r94, -2147483647;
	setp.eq.s32 	%p18, %r95, 1;
	selp.u32 	%r96, 1, 0, %p18;
	add.s32 	%r161, %r93, %r96;
	st.global.u32 	[%rd28+28], %r161;
	add.s32 	%r148, %r148, 16;
	add.s64 	%rd29, %rd29, 64;
	add.s64 	%rd28, %rd28, 64;
	setp.ne.s32 	%p19, %r148, 0;
	@%p19 bra 	$L__BB5_3;
$L__BB5_4:
	setp.eq.s32 	%p20, %r2, 0;
	@%p20 bra 	$L__BB5_13;
	and.b32  	%r12, %r1, 7;
	setp.lt.u32 	%p21, %r2, 8;
	@%p21 bra 	$L__BB5_7;
	mul.wide.u32 	%rd20, %r154, 4;
	add.s64 	%rd21, %rd2, %rd20;
	ld.global.u32 	%r98, [%rd21];
	and.b32  	%r99, %r98, -2147483647;
	setp.eq.s32 	%p22, %r99, 1;
	selp.u32 	%r100, 1, 0, %p22;
	add.s32 	%r101, %r161, %r100;
	add.s64 	%rd22, %rd1, %rd20;
	st.global.u32 	[%rd22], %r101;
	ld.global.u32 	%r102, [%rd21+4];
	and.b32  	%r103, %r102, -2147483647;
	setp.eq.s32 	%p23, %r103, 1;
	selp.u32 	%r104, 1, 0, %p23;
	add.s32 	%r105, %r101, %r104;
	st.global.u32 	[%rd22+4], %r105;
	ld.global.u32 	%r106, [%rd21+8];
	and.b32  	%r107, %r106, -2147483647;
	setp.eq.s32 	%p24, %r107, 1;
	selp.u32 	%r108, 1, 0, %p24;
	add.s32 	%r109, %r105, %r108;
	st.global.u32 	[%rd22+8], %r109;
	ld.global.u32 	%r110, [%rd21+12];
	and.b32  	%r111, %r110, -2147483647;
	setp.eq.s32 	%p25, %r111, 1;
	selp.u32 	%r112, 1, 0, %p25;
	add.s32 	%r113, %r109, %r112;
	st.global.u32 	[%rd22+12], %r113;
	ld.global.u32 	%r114, [%rd21+16];
	and.b32  	%r115, %r114, -2147483647;
	setp.eq.s32 	%p26, %r115, 1;
	selp.u32 	%r116, 1, 0, %p26;
	add.s32 	%r117, %r113, %r116;
	st.global.u32 	[%rd22+16], %r117;
	ld.global.u32 	%r118, [%rd21+20];
	and.b32  	%r119, %r118, -2147483647;
	setp.eq.s32 	%p27, %r119, 1;
	selp.u32 	%r120, 1, 0, %p27;
	add.s32 	%r121, %r117, %r120;
	st.global.u32 	[%rd22+20], %r121;
	ld.global.u32 	%r122, [%rd21+24];
	and.b32  	%r123, %r122, -2147483647;
	setp.eq.s32 	%p28, %r123, 1;
	selp.u32 	%r124, 1, 0, %p28;
	add.s32 	%r125, %r121, %r124;
	st.global.u32 	[%rd22+24], %r125;
	ld.global.u32 	%r126, [%rd21+28];
	and.b32  	%r127, %r126, -2147483647;
	setp.eq.s32 	%p29, %r127, 1;
	selp.u32 	%r128, 1, 0, %p29;
	add.s32 	%r161, %r125, %r128;
	st.global.u32 	[%rd22+28], %r161;
	add.s32 	%r154, %r154, 8;
$L__BB5_7:
	setp.eq.s32 	%p30, %r12, 0;
	@%p30 bra 	$L__BB5_13;
	and.b32  	%r18, %r1, 3;
	setp.lt.u32 	%p31, %r12, 4;
	@%p31 bra 	$L__BB5_10;
	mul.wide.u32 	%rd23, %r154, 4;
	add.s64 	%rd24, %rd2, %rd23;
	ld.global.u32 	%r130, [%rd24];
	and.b32  	%r131, %r130, -2147483647;
	setp.eq.s32 	%p32, %r131, 1;
	selp.u32 	%r132, 1, 0, %p32;
	add.s32 	%r133, %r161, %r132;
	add.s64 	%rd25, %rd1, %rd23;
	st.global.u32 	[%rd25], %r133;
	ld.global.u32 	%r134, [%rd24+4];
	and.b32  	%r135, %r134, -2147483647;
	setp.eq.s32 	%p33, %r135, 1;
	selp.u32 	%r136, 1, 0, %p33;
	add.s32 	%r137, %r133, %r136;
	st.global.u32 	[%rd25+4], %r137;
	ld.global.u32 	%r138, [%rd24+8];
	and.b32  	%r139, %r138, -2147483647;
	setp.eq.s32 	%p34, %r139, 1;
	selp.u32 	%r140, 1, 0, %p34;
	add.s32 	%r141, %r137, %r140;
	st.global.u32 	[%rd25+8], %r141;
	ld.global.u32 	%r142, [%rd24+12];
	and.b32  	%r143, %r142, -2147483647;
	setp.eq.s32 	%p35, %r143, 1;
	selp.u32 	%r144, 1, 0, %p35;
	add.s32 	%r161, %r141, %r144;
	st.global.u32 	[%rd25+12], %r161;
	add.s32 	%r154, %r154, 4;
$L__BB5_10:
	setp.eq.s32 	%p36, %r18, 0;
	@%p36 bra 	$L__BB5_13;
	mul.wide.u32 	%rd26, %r154, 4;
	add.s64 	%rd31, %rd1, %rd26;
	add.s64 	%rd30, %rd2, %rd26;
	neg.s32 	%r159, %r18;
$L__BB5_12:
	.pragma "nounroll";
	ld.global.u32 	%r145, [%rd30];
	and.b32  	%r146, %r145, -2147483647;
	setp.eq.s32 	%p37, %r146, 1;
	selp.u32 	%r147, 1, 0, %p37;
	add.s32 	%r161, %r161, %r147;
	st.global.u32 	[%rd31], %r161;
	add.s64 	%rd31, %rd31, 4;
	add.s64 	%rd30, %rd30, 4;
	add.s32 	%r159, %r159, 1;
	setp.ne.s32 	%p38, %r159, 0;
	@%p38 bra 	$L__BB5_12;
$L__BB5_13:
	cvta.to.global.u64 	%rd27, %rd15;
	st.global.u32 	[%rd27], %r161;
	ret;

}
	// .globl	_Z9copyOddsPPiS_S_S_
.visible .entry _Z9copyOddsPPiS_S_S_(
	.param .u64 .ptr .align 1 _Z9copyOddsPPiS_S_S__param_0,
	.param .u64 .ptr .align 1 _Z9copyOddsPPiS_S_S__param_1,
	.param .u64 .ptr .align 1 _Z9copyOddsPPiS_S_S__param_2,
	.param .u64 .ptr .align 1 _Z9copyOddsPPiS_S_S__param_3
)
{
	.reg .pred 	%p<4>;
	.reg .b32 	%r<11>;
	.reg .b64 	%rd<15>;

	ld.param.u64 	%rd5, [_Z9copyOddsPPiS_S_S__param_0];
	ld.param.u64 	%rd3, [_Z9copyOddsPPiS_S_S__param_1];
	ld.param.u64 	%rd4, [_Z9copyOddsPPiS_S_S__param_2];
	ld.param.u64 	%rd6, [_Z9copyOddsPPiS_S_S__param_3];
	cvta.to.global.u64 	%rd1, %rd6;
	cvta.to.global.u64 	%rd2, %rd5;
	mov.u32 	%r1, %ctaid.x;
	mov.u32 	%r2, %tid.x;
	or.b32  	%r6, %r1, %r2;
	setp.ne.s32 	%p1, %r6, 0;
	@%p1 bra 	$L__BB6_2;
	ld.global.u32 	%r10, [%rd2];
	st.global.u32 	[%rd1], %r10;
	bra.uni 	$L__BB6_5;
$L__BB6_2:
	cvta.to.global.u64 	%rd7, %rd4;
	add.s32 	%r3, %r1, %r2;
	ld.global.u32 	%r7, [%rd7];
	setp.ge.u32 	%p2, %r3, %r7;
	@%p2 bra 	$L__BB6_5;
	mad.lo.s32 	%r4, %r1, 31, %r3;
	cvta.to.global.u64 	%rd8, %rd3;
	mul.wide.s32 	%rd9, %r4, 4;
	add.s64 	%rd10, %rd8, %rd9;
	ld.global.u32 	%r8, [%rd10];
	ld.global.u32 	%r5, [%rd10+-4];
	setp.eq.s32 	%p3, %r8, %r5;
	@%p3 bra 	$L__BB6_5;
	add.s64 	%rd12, %rd2, %rd9;
	ld.global.u32 	%r9, [%rd12];
	mul.wide.s32 	%rd13, %r5, 4;
	add.s64 	%rd14, %rd1, %rd13;
	st.global.u32 	[%rd14], %r9;
$L__BB6_5:
	ret;

}


// ===== COMPILED SASS (sm_100) =====

	.target	sm_100

	.elftype	@"ET_EXEC"


//--------------------- .note.nv.tkinfo           --------------------------
	.section	.note.nv.tkinfo,"",@"SHT_NOTE"
	.sectionflags	@"SHF_NOTE_NV_TKINFO"
	.tkinfo
        /*0018*/ 	.word	0x00000002
        /*0030*/ 	.string	""
        /*0030*/ 	.string	"ptxas"
        /*0030*/ 	.string	"Cuda compilation tools, release 13.0, V13.0.88"
        /*0030*/ 	.string	"Build cuda_13.0.r13.0/compiler.36424714_0"
        /*0030*/ 	.string	"-arch sm_100 -m 64 "



//--------------------- .note.nv.cuinfo           --------------------------
	.section	.note.nv.cuinfo,"",@"SHT_NOTE"
	.sectionflags	@"SHF_NOTE_NV_CUINFO"
        /*0018*/ 	.short	0x0002
        /*001a*/ 	.short	0x0064
        /*001c*/ 	.short	0x0082
	.zero		2


//--------------------- .nv.info                  --------------------------
	.section	.nv.info,"",@"SHT_CUDA_INFO"
	.align	4


	//----- nvinfo : EIATTR_REGCOUNT
	.align		4
        /*0000*/ 	.byte	0x04, 0x2f
        /*0002*/ 	.short	(.L_2 - .L_1)
	.align		4
.L_1:
        /*0004*/ 	.word	index@(_Z8oddCheckPiS_S_S_)
        /*0008*/ 	.word	0x0000000e


	//----- nvinfo : EIATTR_FRAME_SIZE
	.align		4
.L_2:
        /*000c*/ 	.byte	0x04, 0x11
        /*000e*/ 	.short	(.L_4 - .L_3)
	.align		4
.L_3:
        /*0010*/ 	.word	index@(_Z8oddCheckPiS_S_S_)
        /*0014*/ 	.word	0x00000000


	//----- nvinfo : EIATTR_REGCOUNT
	.align		4
.L_4:
        /*0018*/ 	.byte	0x04, 0x2f
        /*001a*/ 	.short	(.L_6 - .L_5)
	.align		4
.L_5:
        /*001c*/ 	.word	index@(_Z6exToInPiS_S_S_)
        /*0020*/ 	.word	0x0000000e


	//----- nvinfo : EIATTR_FRAME_SIZE
	.align		4
.L_6:
        /*0024*/ 	.byte	0x04, 0x11
        /*0026*/ 	.short	(.L_8 - .L_7)
	.align		4
.L_7:
        /*0028*/ 	.word	index@(_Z6exToInPiS_S_S_)
        /*002c*/ 	.word	0x00000000


	//----- nvinfo : EIATTR_REGCOUNT
	.align		4
.L_8:
        /*0030*/ 	.byte	0x04, 0x2f
        /*0032*/ 	.short	(.L_10 - .L_9)
	.align		4
.L_9:
        /*0034*/ 	.word	index@(_Z7upSweepPiS_i)
        /*0038*/ 	.word	0x0000000d


	//----- nvinfo : EIATTR_FRAME_SIZE
	.align		4
.L_10:
        /*003c*/ 	.byte	0x04, 0x11
        /*003e*/ 	.short	(.L_12 - .L_11)
	.align		4
.L_11:
        /*0040*/ 	.word	index@(_Z7upSweepPiS_i)
        /*0044*/ 	.word	0x00000000


	//----- nvinfo : EIATTR_REGCOUNT
	.align		4
.L_12:
        /*0048*/ 	.byte	0x04, 0x2f
        /*004a*/ 	.short	(.L_14 - .L_13)
	.align		4
.L_13:
        /*004c*/ 	.word	index@(_Z9downSweepPiS_i)
        /*0050*/ 	.word	0x00000010


	//----- nvinfo : EIATTR_FRAME_SIZE
	.align		4
.L_14:
        /*0054*/ 	.byte	0x04, 0x11
        /*0056*/ 	.short	(.L_16 - .L_15)
	.align		4
.L_15:
        /*0058*/ 	.word	index@(_Z9downSweepPiS_i)
        /*005c*/ 	.word	0x00000000


	//----- nvinfo : EIATTR_REGCOUNT
	.align		4
.L_16:
        /*0060*/ 	.byte	0x04, 0x2f
        /*0062*/ 	.short	(.L_18 - .L_17)
	.align		4
.L_17:
        /*0064*/ 	.word	index@(_Z8printArrPiS_)
        /*0068*/ 	.word	0x00000018


	//----- nvinfo : EIATTR_FRAME_SIZE
	.align		4
.L_18:
        /*006c*/ 	.byte	0x04, 0x11
        /*006e*/ 	.short	(.L_20 - .L_19)
	.align		4
.L_19:
        /*0070*/ 	.word	index@(_Z8printArrPiS_)
        /*0074*/ 	.word	0x00000008


	//----- nvinfo : EIATTR_REGCOUNT
	.align		4
.L_20:
        /*0078*/ 	.byte	0x04, 0x2f
        /*007a*/ 	.short	(.L_22 - .L_21)
	.align		4
.L_21:
        /*007c*/ 	.word	index@(_Z9prefixSumPiS_S_S_)
        /*0080*/ 	.word	0x00000010


	//----- nvinfo : EIATTR_FRAME_SIZE
	.align		4
.L_22:
        /*0084*/ 	.byte	0x04, 0x11
        /*0086*/ 	.short	(.L_24 - .L_23)
	.align		4
.L_23:
        /*0088*/ 	.word	index@(_Z9prefixSumPiS_S_S_)
        /*008c*/ 	.word	0x00000000


	//----- nvinfo : EIATTR_REGCOUNT
	.align		4
.L_24:
        /*0090*/ 	.byte	0x04, 0x2f
        /*0092*/ 	.short	(.L_26 - .L_25)
	.align		4
.L_25:
        /*0094*/ 	.word	index@(_Z9copyOddsPPiS_S_S_)
        /*0098*/ 	.word	0x0000000a


	//----- nvinfo : EIATTR_FRAME_SIZE
	.align		4
.L_26:
        /*009c*/ 	.byte	0x04, 0x11
        /*009e*/ 	.short	(.L_28 - .L_27)
	.align		4
.L_27:
        /*00a0*/ 	.word	index@(_Z9copyOddsPPiS_S_S_)
        /*00a4*/ 	.word	0x00000000


	//----- nvinfo : EIATTR_MIN_STACK_SIZE
	.align		4
.L_28:
        /*00a8*/ 	.byte	0x04, 0x12
        /*00aa*/ 	.short	(.L_30 - .L_29)
	.align		4
.L_29:
        /*00ac*/ 	.word	index@(_Z9copyOddsPPiS_S_S_)
        /*00b0*/ 	.word	0x00000000


	//----- nvinfo : EIATTR_MIN_STACK_SIZE
	.align		4
.L_30:
        /*00b4*/ 	.byte	0x04, 0x12
        /*00b6*/ 	.short	(.L_32 - .L_31)
	.align		4
.L_31:
        /*00b8*/ 	.word	index@(_Z9prefixSumPiS_S_S_)
        /*00bc*/ 	.word	0x00000000


	//----- nvinfo : EIATTR_MIN_STACK_SIZE
	.align		4
.L_32:
        /*00c0*/ 	.byte	0x04, 0x12
        /*00c2*/ 	.short	(.L_34 - .L_33)
	.align		4
.L_33:
        /*00c4*/ 	.word	index@(_Z8printArrPiS_)
        /*00c8*/ 	.word	0x00000008


	//----- nvinfo : EIATTR_MIN_STACK_SIZE
	.align		4
.L_34:
        /*00cc*/ 	.byte	0x04, 0x12
        /*00ce*/ 	.short	(.L_36 - .L_35)
	.align		4
.L_35:
        /*00d0*/ 	.word	index@(_Z9downSweepPiS_i)
        /*00d4*/ 	.word	0x00000000


	//----- nvinfo : EIATTR_MIN_STACK_SIZE
	.align		4
.L_36:
        /*00d8*/ 	.byte	0x04, 0x12
        /*00da*/ 	.short	(.L_38 - .L_37)
	.align		4
.L_37:
        /*00dc*/ 	.word	index@(_Z7upSweepPiS_i)
        /*00e0*/ 	.word	0x00000000


	//----- nvinfo : EIATTR_MIN_STACK_SIZE
	.align		4
.L_38:
        /*00e4*/ 	.byte	0x04, 0x12
        /*00e6*/ 	.short	(.L_40 - .L_39)
	.align		4
.L_39:
        /*00e8*/ 	.word	index@(_Z6exToInPiS_S_S_)
        /*00ec*/ 	.word	0x00000000


	//----- nvinfo : EIATTR_MIN_STACK_SIZE
	.align		4
.L_40:
        /*00f0*/ 	.byte	0x04, 0x12
        /*00f2*/ 	.short	(.L_42 - .L_41)
	.align		4
.L_41:
        /*00f4*/ 	.word	index@(_Z8oddCheckPiS_S_S_)
        /*00f8*/ 	.word	0x00000000
.L_42:


//--------------------- .nv.compat                --------------------------
	.section	.nv.compat,"",@"SHT_CUDA_COMPAT_INFO"
	.align	4
        /*0000*/ 	.byte	0x02, 0x09, 0x00, 0x00, 0x02, 0x02, 0x01, 0x00, 0x02, 0x05, 0x05, 0x00, 0x03, 0x07, 0x01, 0x01
        /*0010*/ 	.byte	0x02, 0x03, 0x00, 0x00, 0x02, 0x06, 0x01, 0x00, 0x04, 0x0b, 0x08, 0x00, 0x09, 0x00, 0x00, 0x00
        /*0020*/ 	.byte	0x00, 0x00, 0x00, 0x00


//--------------------- .nv.info._Z9copyOddsPPiS_S_S_ --------------------------
	.section	.nv.info._Z9copyOddsPPiS_S_S_,"",@"SHT_CUDA_INFO"
	.sectionflags	@""
	.align	4


	//----- nvinfo : EIATTR_CUDA_API_VERSION
	.align		4
        /*0000*/ 	.byte	0x04, 0x37
        /*0002*/ 	.short	(.L_44 - .L_43)
.L_43:
        /*0004*/ 	.word	0x00000082


	//----- nvinfo : EIATTR_KPARAM_INFO
	.align		4
.L_44:
        /*0008*/ 	.byte	0x04, 0x17
        /*000a*/ 	.short	(.L_46 - .L_45)
.L_45:
        /*000c*/ 	.word	0x00000000
        /*0010*/ 	.short	0x0003
        /*0012*/ 	.short	0x0018
        /*0014*/ 	.byte	0x00, 0xf5, 0x21, 0x00


	//----- nvinfo : EIATTR_KPARAM_INFO
	.align		4
.L_46:
        /*0018*/ 	.byte	0x04, 0x17
        /*001a*/ 	.short	(.L_48 - .L_47)
.L_47:
        /*001c*/ 	.word	0x00000000
        /*0020*/ 	.short	0x0002
        /*0022*/ 	.short	0x0010
        /*0024*/ 	.byte	0x00, 0xf5, 0x21, 0x00


	//----- nvinfo : EIATTR_KPARAM_INFO
	.align		4
.L_48:
        /*0028*/ 	.byte	0x04, 0x17
        /*002a*/ 	.short	(.L_50 - .L_49)
.L_49:
        /*002c*/ 	.word	0x00000000
        /*0030*/ 	.short	0x0001
        /*0032*/ 	.short	0x0008
        /*0034*/ 	.byte	0x00, 0xf5, 0x21, 0x00


	//----- nvinfo : EIATTR_KPARAM_INFO
	.align		4
.L_50:
        /*0038*/ 	.byte	0x04, 0x17
        /*003a*/ 	.short	(.L_52 - .L_51)
.L_51:
        /*003c*/ 	.word	0x00000000
        /*0040*/ 	.short	0x0000
        /*0042*/ 	.short	0x0000
        /*0044*/ 	.byte	0x00, 0xf5, 0x21, 0x00


	//----- nvinfo : EIATTR_SPARSE_MMA_MASK
	.align		4
.L_52:
        /*0048*/ 	.byte	0x03, 0x50
        /*004a*/ 	.short	0x0000


	//----- nvinfo : EIATTR_MAXREG_COUNT
	.align		4
        /*004c*/ 	.byte	0x03, 0x1b
        /*004e*/ 	.short	0x00ff


	//----- nvinfo : EIATTR_MERCURY_ISA_VERSION
	.align		4
        /*0050*/ 	.byte	0x03, 0x5f
        /*0052*/ 	.short	0x0101


	//----- nvinfo : EIATTR_VRC_CTA_INIT_COUNT
	.align		4
        /*0054*/ 	.byte	0x02, 0x4a
	.zero		1
	.zero		1


	//----- nvinfo : EIATTR_EXIT_INSTR_OFFSETS
	.align		4
        /*0058*/ 	.byte	0x04, 0x1c
        /*005a*/ 	.short	(.L_54 - .L_53)


	//   ....[0]....
.L_53:
        /*005c*/ 	.word	0x000000a0


	//   ....[1]....
        /*0060*/ 	.word	0x000000f0


	//   ....[2]....
        /*0064*/ 	.word	0x00000160


	//   ....[3]....
        /*0068*/ 	.word	0x000001d0


	//----- nvinfo : EIATTR_CRS_STACK_SIZE
	.align		4
.L_54:
        /*006c*/ 	.byte	0x04, 0x1e
        /*006e*/ 	.short	(.L_56 - .L_55)
.L_55:
        /*0070*/ 	.word	0x00000000


	//----- nvinfo : EIATTR_CBANK_PARAM_SIZE
	.align		4
.L_56:
        /*0074*/ 	.byte	0x03, 0x19
        /*0076*/ 	.short	0x0020


	//----- nvinfo : EIATTR_PARAM_CBANK
	.align		4
        /*0078*/ 	.byte	0x04, 0x0a
        /*007a*/ 	.short	(.L_58 - .L_57)
	.align		4
.L_57:
        /*007c*/ 	.word	index@(.nv.constant0._Z9copyOddsPPiS_S_S_)
        /*0080*/ 	.short	0x0380
        /*0082*/ 	.short	0x0020


	//----- nvinfo : EIATTR_SW_WAR
	.align		4
.L_58:
        /*0084*/ 	.byte	0x04, 0x36
        /*0086*/ 	.short	(.L_60 - .L_59)
.L_59:
        /*0088*/ 	.word	0x00000008
.L_60:


//--------------------- .nv.info._Z9prefixSumPiS_S_S_ --------------------------
	.section	.nv.info._Z9prefixSumPiS_S_S_,"",@"SHT_CUDA_INFO"
	.sectionflags	@""
	.align	4


	//----- nvinfo : EIATTR_CUDA_API_VERSION
	.align		4
        /*0000*/ 	.byte	0x04, 0x37
        /*0002*/ 	.short	(.L_62 - .L_61)
.L_61:
        /*0004*/ 	.word	0x00000082


	//----- nvinfo : EIATTR_KPARAM_INFO
	.align		4
.L_62:
        /*0008*/ 	.byte	0x04, 0x17
        /*000a*/ 	.short	(.L_64 - .L_63)
.L_63:
        /*000c*/ 	.word	0x00000000
        /*0010*/ 	.short	0x0003
        /*0012*/ 	.short	0x0018
        /*0014*/ 	.byte	0x00, 0xf5, 0x21, 0x00


	//----- nvinfo : EIATTR_KPARAM_INFO
	.align		4
.L_64:
        /*0018*/ 	.byte	0x04, 0x17
        /*001a*/ 	.short	(.L_66 - .L_65)
.L_65:
        /*001c*/ 	.word	0x00000000
        /*0020*/ 	.short	0x0002
        /*0022*/ 	.short	0x0010
        /*0024*/ 	.byte	0x00, 0xf5, 0x21, 0x00


	//----- nvinfo : EIATTR_KPARAM_INFO
	.align		4
.L_66:
        /*0028*/ 	.byte	0x04, 0x17
        /*002a*/ 	.short	(.L_68 - .L_67)
.L_67:
        /*002c*/ 	.word	0x00000000
        /*0030*/ 	.short	0x0001
        /*0032*/ 	.short	0x0008
        /*0034*/ 	.byte	0x00, 0xf5, 0x21, 0x00


	//----- nvinfo : EIATTR_KPARAM_INFO
	.align		4
.L_68:
        /*0038*/ 	.byte	0x04, 0x17
        /*003a*/ 	.short	(.L_70 - .L_69)
.L_69:
        /*003c*/ 	.word	0x00000000
        /*0040*/ 	.short	0x0000
        /*0042*/ 	.short	0x0000
        /*0044*/ 	.byte	0x00, 0xf5, 0x21, 0x00


	//----- nvinfo : EIATTR_SPARSE_MMA_MASK
	.align		4
.L_70:
        /*0048*/ 	.byte	0x03, 0x50
        /*004a*/ 	.short	0x0000


	//----- nvinfo : EIATTR_MAXREG_COUNT
	.align		4
        /*004c*/ 	.byte	0x03, 0x1b
        /*004e*/ 	.short	0x00ff


	//----- nvinfo : EIATTR_MERCURY_ISA_VERSION
	.align		4
        /*0050*/ 	.byte	0x03, 0x5f
        /*0052*/ 	.short	0x0101


	//----- nvinfo : EIATTR_VRC_CTA_INIT_COUNT
	.align		4
        /*0054*/ 	.byte	0x02, 0x4a
	.zero		1
	.zero		1


	//----- nvinfo : EIATTR_EXIT_INSTR_OFFSETS
	.align		4
        /*0058*/ 	.byte	0x04, 0x1c
        /*005a*/ 	.short	(.L_72 - .L_71)


	//   ....[0]....
.L_71:
        /*005c*/ 	.word	0x00000fb0


	//----- nvinfo : EIATTR_CBANK_PARAM_SIZE
	.align		4
.L_72:
        /*0060*/ 	.byte	0x03, 0x19
        /*0062*/ 	.short	0x0020


	//----- nvinfo : EIATTR_PARAM_CBANK
	.align		4
        /*0064*/ 	.byte	0x04, 0x0a
        /*0066*/ 	.short	(.L_74 - .L_73)
	.align		4
.L_73:
        /*0068*/ 	.word	index@(.nv.constant0._Z9prefixSumPiS_S_S_)
        /*006c*/ 	.short	0x0380
        /*006e*/ 	.short	0x0020


	//----- nvinfo : EIATTR_SW_WAR
	.align		4
.L_74:
        /*0070*/ 	.byte	0x04, 0x36
        /*0072*/ 	.short	(.L_76 - .L_75)
.L_75:
        /*0074*/ 	.word	0x00000008
.L_76:


//--------------------- .nv.info._Z8printArrPiS_  --------------------------
	.section	.nv.info._Z8printArrPiS_,"",@"SHT_CUDA_INFO"
	.sectionflags	@""
	.align	4


	//----- nvinfo : EIATTR_CUDA_API_VERSION
	.align		4
        /*0000*/ 	.byte	0x04, 0x37
        /*0002*/ 	.short	(.L_78 - .L_77)
.L_77:
        /*0004*/ 	.word	0x00000082


	//----- nvinfo : EIATTR_KPARAM_INFO
	.align		4
.L_78:
        /*0008*/ 	.byte	0x04, 0x17
        /*000a*/ 	.short	(.L_80 - .L_79)
.L_79:
        /*000c*/ 	.word	0x00000000
        /*0010*/ 	.short	0x0001
        /*0012*/ 	.short	0x0008
        /*0014*/ 	.byte	0x00, 0xf5, 0x21, 0x00


	//----- nvinfo : EIATTR_KPARAM_INFO
	.align		4
.L_80:
        /*0018*/ 	.byte	0x04, 0x17
        /*001a*/ 	.short	(.L_82 - .L_81)
.L_81:
        /*001c*/ 	.word	0x00000000
        /*0020*/ 	.short	0x0000
        /*0022*/ 	.short	0x0000
        /*0024*/ 	.byte	0x00, 0xf5, 0x21, 0x00


	//----- nvinfo : EIATTR_SPARSE_MMA_MASK
	.align		4
.L_82:
        /*0028*/ 	.byte	0x03, 0x50
        /*002a*/ 	.short	0x0000


	//----- nvinfo : EIATTR_MAXREG_COUNT
	.align		4
        /*002c*/ 	.byte	0x03, 0x1b
        /*002e*/ 	.short	0x00ff


	//----- nvinfo : EIATTR_EXTERNS
	.align		4
        /*0030*/ 	.byte	0x04, 0x0f
        /*0032*/ 	.short	(.L_84 - .L_83)


	//   ....[0]....
	.align		4
.L_83:
        /*0034*/ 	.word	index@(vprintf)


	//----- nvinfo : EIATTR_MERCURY_ISA_VERSION
	.align		4
.L_84:
        /*0038*/ 	.byte	0x03, 0x5f
        /*003a*/ 	.short	0x0101


	//----- nvinfo : EIATTR_VRC_CTA_INIT_COUNT
	.align		4
        /*003c*/ 	.byte	0x02, 0x4a
	.zero		1
	.zero		1


	//----- nvinfo : EIATTR_SYSCALL_OFFSETS
	.align		4
        /*0040*/ 	.byte	0x04, 0x46
        /*0042*/ 	.short	(.L_86 - .L_85)


	//   ....[0]....
.L_85:
        /*0044*/ 	.word	0x00000180


	//----- nvinfo : EIATTR_EXIT_INSTR_OFFSETS
	.align		4
.L_86:
        /*0048*/ 	.byte	0x04, 0x1c
        /*004a*/ 	.short	(.L_88 - .L_87)


	//   ....[0]....
.L_87:
        /*004c*/ 	.word	0x00000090


	//   ....[1]....
        /*0050*/ 	.word	0x000001e0


	//----- nvinfo : EIATTR_CRS_STACK_SIZE
	.align		4
.L_88:
        /*0054*/ 	.byte	0x04, 0x1e
        /*0056*/ 	.short	(.L_90 - .L_89)
.L_89:
        /*0058*/ 	.word	0x00000000


	//----- nvinfo : EIATTR_CBANK_PARAM_SIZE
	.align		4
.L_90:
        /*005c*/ 	.byte	0x03, 0x19
        /*005e*/ 	.short	0x0010


	//----- nvinfo : EIATTR_PARAM_CBANK
	.align		4
        /*0060*/ 	.byte	0x04, 0x0a
        /*0062*/ 	.short	(.L_92 - .L_91)
	.align		4
.L_91:
        /*0064*/ 	.word	index@(.nv.constant0._Z8printArrPiS_)
        /*0068*/ 	.short	0x0380
        /*006a*/ 	.short	0x0010


	//----- nvinfo : EIATTR_SW_WAR
	.align		4
.L_92:
        /*006c*/ 	.byte	0x04, 0x36
        /*006e*/ 	.short	(.L_94 - .L_93)
.L_93:
        /*0070*/ 	.word	0x00000008
.L_94:


//--------------------- .nv.info._Z9downSweepPiS_i --------------------------
	.section	.nv.info._Z9downSweepPiS_i,"",@"SHT_CUDA_INFO"
	.sectionflags	@""
	.align	4


	//----- nvinfo : EIATTR_CUDA_API_VERSION
	.align		4
        /*0000*/ 	.byte	0x04, 0x37
        /*0002*/ 	.short	(.L_96 - .L_95)
.L_95:
        /*0004*/ 	.word	0x00000082


	//----- nvinfo : EIATTR_KPARAM_INFO
	.align		4
.L_96:
        /*0008*/ 	.byte	0x04, 0x17
        /*000a*/ 	.short	(.L_98 - .L_97)
.L_97:
        /*000c*/ 	.word	0x00000000
        /*0010*/ 	.short	0x0002
        /*0012*/ 	.short	0x0010
        /*0014*/ 	.byte	0x00, 0xf0, 0x11, 0x00


	//----- nvinfo : EIATTR_KPARAM_INFO
	.align		4
.L_98:
        /*0018*/ 	.byte	0x04, 0x17
        /*001a*/ 	.short	(.L_100 - .L_99)
.L_99:
        /*001c*/ 	.word	0x00000000
        /*0020*/ 	.short	0x0001
        /*0022*/ 	.short	0x0008
        /*0024*/ 	.byte	0x00, 0xf5, 0x21, 0x00


	//----- nvinfo : EIATTR_KPARAM_INFO
	.align		4
.L_100:
        /*0028*/ 	.byte	0x04, 0x17
        /*002a*/ 	.short	(.L_102 - .L_101)
.L_101:
        /*002c*/ 	.word	0x00000000
        /*0030*/ 	.short	0x0000
        /*0032*/ 	.short	0x0000
        /*0034*/ 	.byte	0x00, 0xf5, 0x21, 0x00


	//----- nvinfo : EIATTR_SPARSE_MMA_MASK
	.align		4
.L_102:
        /*0038*/ 	.byte	0x03, 0x50
        /*003a*/ 	.short	0x0000


	//----- nvinfo : EIATTR_MAXREG_COUNT
	.align		4
        /*003c*/ 	.byte	0x03, 0x1b
        /*003e*/ 	.short	0x00ff


	//----- nvinfo : EIATTR_MERCURY_ISA_VERSION
	.align		4
        /*0040*/ 	.byte	0x03, 0x5f
        /*0042*/ 	.short	0x0101


	//----- nvinfo : EIATTR_VRC_CTA_INIT_COUNT
	.align		4
        /*0044*/ 	.byte	0x02, 0x4a
	.zero		1
	.zero		1


	//----- nvinfo : EIATTR_EXIT_INSTR_OFFSETS
	.align		4
        /*0048*/ 	.byte	0x04, 0x1c
        /*004a*/ 	.short	(.L_104 - .L_103)


	//   ....[0]....
.L_103:
        /*004c*/ 	.word	0x00000260


	//   ....[1]....
        /*0050*/ 	.word	0x00000290


	//   ....[2]....
        /*0054*/ 	.word	0x00000330


	//----- nvinfo : EIATTR_CBANK_PARAM_SIZE
	.align		4
.L_104:
        /*0058*/ 	.byte	0x03, 0x19
        /*005a*/ 	.short	0x0014


	//----- nvinfo : EIATTR_PARAM_CBANK
	.align		4
        /*005c*/ 	.byte	0x04, 0x0a
        /*005e*/ 	.short	(.L_106 - .L_105)
	.align		4
.L_105:
        /*0060*/ 	.word	index@(.nv.constant0._Z9downSweepPiS_i)
        /*0064*/ 	.short	0x0380
        /*0066*/ 	.short	0x0014


	//----- nvinfo : EIATTR_SW_WAR
	.align		4
.L_106:
        /*0068*/ 	.byte	0x04, 0x36
        /*006a*/ 	.short	(.L_108 - .L_107)
.L_107:
        /*006c*/ 	.word	0x00000008
.L_108:


//--------------------- .nv.info._Z7upSweepPiS_i  --------------------------
	.section	.nv.info._Z7upSweepPiS_i,"",@"SHT_CUDA_INFO"
	.sectionflags	@""
	.align	4


	//----- nvinfo : EIATTR_CUDA_API_VERSION
	.align		4
        /*0000*/ 	.byte	0x04, 0x37
        /*0002*/ 	.short	(.L_110 - .L_109)
.L_109:
        /*0004*/ 	.word	0x00000082


	//----- nvinfo : EIATTR_KPARAM_INFO
	.align		4
.L_110:
        /*0008*/ 	.byte	0x04, 0x17
        /*000a*/ 	.short	(.L_112 - .L_111)
.L_111:
        /*000c*/ 	.word	0x00000000
        /*0010*/ 	.short	0x0002
        /*0012*/ 	.short	0x0010
        /*0014*/ 	.byte	0x00, 0xf0, 0x11, 0x00


	//----- nvinfo : EIATTR_KPARAM_INFO
	.align		4
.L_112:
        /*0018*/ 	.byte	0x04, 0x17
        /*001a*/ 	.short	(.L_114 - .L_113)
.L_113:
        /*001c*/ 	.word	0x00000000
        /*0020*/ 	.short	0x0001
        /*0022*/ 	.short	0x0008
        /*0024*/ 	.byte	0x00, 0xf5, 0x21, 0x00


	//----- nvinfo : EIATTR_KPARAM_INFO
	.align		4
.L_114:
        /*0028*/ 	.byte	0x04, 0x17
        /*002a*/ 	.short	(.L_116 - .L_115)
.L_115:
        /*002c*/ 	.word	0x00000000
        /*0030*/ 	.short	0x0000
        /*0032*/ 	.short	0x0000
        /*0034*/ 	.byte	0x00, 0xf5, 0x21, 0x00


	//----- nvinfo : EIATTR_SPARSE_MMA_MASK
	.align		4
.L_116:
        /*0038*/ 	.byte	0x03, 0x50
        /*003a*/ 	.short	0x0000


	//----- nvinfo : EIATTR_MAXREG_COUNT
	.align		4
        /*003c*/ 	.byte	0x03, 0x1b
        /*003e*/ 	.short	0x00ff


	//----- nvinfo : EIATTR_MERCURY_ISA_VERSION
	.align		4
        /*0040*/ 	.byte	0x03, 0x5f
        /*0042*/ 	.short	0x0101


	//----- nvinfo : EIATTR_VRC_CTA_INIT_COUNT
	.align		4
        /*0044*/ 	.byte	0x02, 0x4a
	.zero		1
	.zero		1


	//----- nvinfo : EIATTR_EXIT_INSTR_OFFSETS
	.align		4
        /*0048*/ 	.byte	0x04, 0x1c
        /*004a*/ 	.short	(.L_118 - .L_117)


	//   ....[0]....
.L_117:
        /*004c*/ 	.word	0x00000210


	//   ....[1]....
        /*0050*/ 	.word	0x00000260


	//   ....[2]....
        /*0054*/ 	.word	0x000002f0


	//----- nvinfo : EIATTR_CBANK_PARAM_SIZE
	.align		4
.L_118:
        /*0058*/ 	.byte	0x03, 0x19
        /*005a*/ 	.short	0x0014


	//----- nvinfo : EIATTR_PARAM_CBANK
	.align		4
        /*005c*/ 	.byte	0x04, 0x0a
        /*005e*/ 	.short	(.L_120 - .L_119)
	.align		4
.L_119:
        /*0060*/ 	.word	index@(.nv.constant0._Z7upSweepPiS_i)
        /*0064*/ 	.short	0x0380
        /*0066*/ 	.short	0x0014


	//----- nvinfo : EIATTR_SW_WAR
	.align		4
.L_120:
        /*0068*/ 	.byte	0x04, 0x36
        /*006a*/ 	.short	(.L_122 - .L_121)
.L_121:
        /*006c*/ 	.word	0x00000008
.L_122:


//--------------------- .nv.info._Z6exToInPiS_S_S_ --------------------------
	.section	.nv.info._Z6exToInPiS_S_S_,"",@"SHT_CUDA_INFO"
	.sectionflags	@""
	.align	4


	//----- nvinfo : EIATTR_CUDA_API_VERSION
	.align		4
        /*0000*/ 	.byte	0x04, 0x37
        /*0002*/ 	.short	(.L_124 - .L_123)
.L_123:
        /*0004*/ 	.word	0x00000082


	//----- nvinfo : EIATTR_KPARAM_INFO
	.align		4
.L_124:
        /*0008*/ 	.byte	0x04, 0x17
        /*000a*/ 	.short	(.L_126 - .L_125)
.L_125:
        /*000c*/ 	.word	0x00000000
        /*0010*/ 	.short	0x0003
        /*0012*/ 	.short	0x0018
        /*0014*/ 	.byte	0x00, 0xf5, 0x21, 0x00


	//----- nvinfo : EIATTR_KPARAM_INFO
	.align		4
.L_126:
        /*0018*/ 	.byte	0x04, 0x17
        /*001a*/ 	.short	(.L_128 - .L_127)
.L_127:
        /*001c*/ 	.word	0x00000000
        /*0020*/ 	.short	0x0002
        /*0022*/ 	.short	0x0010
        /*0024*/ 	.byte	0x00, 0xf5, 0x21, 0x00


	//----- nvinfo : EIATTR_KPARAM_INFO
	.align		4
.L_128:
        /*0028*/ 	.byte	0x04, 0x17
        /*002a*/ 	.short	(.L_130 - .L_129)
.L_129:
        /*002c*/ 	.word	0x00000000
        /*0030*/ 	.short	0x0001
        /*0032*/ 	.short	0x0008
        /*0034*/ 	.byte	0x00, 0xf5, 0x21, 0x00


	//----- nvinfo : EIATTR_KPARAM_INFO
	.align		4
.L_130:
        /*0038*/ 	.byte	0x04, 0x17
        /*003a*/ 	.short	(.L_132 - .L_131)
.L_131:
        /*003c*/ 	.word	0x00000000
        /*0040*/ 	.short	0x0000
        /*0042*/ 	.short	0x0000
        /*0044*/ 	.byte	0x00, 0xf5, 0x21, 0x00


	//----- nvinfo : EIATTR_SPARSE_MMA_MASK
	.align		4
.L_132:
        /*0048*/ 	.byte	0x03, 0x50
        /*004a*/ 	.short	0x0000


	//----- nvinfo : EIATTR_MAXREG_COUNT
	.align		4
        /*004c*/ 	.byte	0x03, 0x1b
        /*004e*/ 	.short	0x00ff


	//----- nvinfo : EIATTR_MERCURY_ISA_VERSION
	.align		4
        /*0050*/ 	.byte	0x03, 0x5f
        /*0052*/ 	.short	0x0101


	//----- nvinfo : EIATTR_VRC_CTA_INIT_COUNT
	.align		4
        /*0054*/ 	.byte	0x02, 0x4a
	.zero		1
	.zero		1


	//----- nvinfo : EIATTR_EXIT_INSTR_OFFSETS
	.align		4
        /*0058*/ 	.byte	0x04, 0x1c
        /*005a*/ 	.short	(.L_134 - .L_133)


	//   ....[0]....
.L_133:
        /*005c*/ 	.word	0x00000160


	//   ....[1]....
        /*0060*/ 	.word	0x00000200


	//----- nvinfo : EIATTR_CRS_STACK_SIZE
	.align		4
.L_134:
        /*0064*/ 	.byte	0x04, 0x1e
        /*0066*/ 	.short	(.L_136 - .L_135)
.L_135:
        /*0068*/ 	.word	0x00000000


	//----- nvinfo : EIATTR_CBANK_PARAM_SIZE
	.align		4
.L_136:
        /*006c*/ 	.byte	0x03, 0x19
        /*006e*/ 	.short	0x0020


	//----- nvinfo : EIATTR_PARAM_CBANK
	.align		4
        /*0070*/ 	.byte	0x04, 0x0a
        /*0072*/ 	.short	(.L_138 - .L_137)
	.align		4
.L_137:
        /*0074*/ 	.word	index@(.nv.constant0._Z6exToInPiS_S_S_)
        /*0078*/ 	.short	0x0380
        /*007a*/ 	.short	0x0020


	//----- nvinfo : EIATTR_SW_WAR
	.align		4
.L_138:
        /*007c*/ 	.byte	0x04, 0x36
        /*007e*/ 	.short	(.L_140 - .L_139)
.L_139:
        /*0080*/ 	.word	0x00000008
.L_140:


//--------------------- .nv.info._Z8oddCheckPiS_S_S_ --------------------------
	.section	.nv.info._Z8oddCheckPiS_S_S_,"",@"SHT_CUDA_INFO"
	.sectionflags	@""
	.align	4


	//----- nvinfo : EIATTR_CUDA_API_VERSION
	.align		4
        /*0000*/ 	.byte	0x04, 0x37
        /*0002*/ 	.short	(.L_142 - .L_141)
.L_141:
        /*0004*/ 	.word	0x00000082


	//----- nvinfo : EIATTR_KPARAM_INFO
	.align		4
.L_142:
        /*0008*/ 	.byte	0x04, 0x17
        /*000a*/ 	.short	(.L_144 - .L_143)
.L_143:
        /*000c*/ 	.word	0x00000000
        /*0010*/ 	.short	0x0003
        /*0012*/ 	.short	0x0018
        /*0014*/ 	.byte	0x00, 0xf5, 0x21, 0x00


	//----- nvinfo : EIATTR_KPARAM_INFO
	.align		4
.L_144:
        /*0018*/ 	.byte	0x04, 0x17
        /*001a*/ 	.short	(.L_146 - .L_145)
.L_145:
        /*001c*/ 	.word	0x00000000
        /*0020*/ 	.short	0x0002
        /*0022*/ 	.short	0x0010
        /*0024*/ 	.byte	0x00, 0xf5, 0x21, 0x00


	//----- nvinfo : EIATTR_KPARAM_INFO
	.align		4
.L_146:
        /*0028*/ 	.byte	0x04, 0x17
        /*002a*/ 	.short	(.L_148 - .L_147)
.L_147:
        /*002c*/ 	.word	0x00000000
        /*0030*/ 	.short	0x0001
        /*0032*/ 	.short	0x0008
        /*0034*/ 	.byte	0x00, 0xf5, 0x21, 0x00


	//----- nvinfo : EIATTR_KPARAM_INFO
	.align		4
.L_148:
        /*0038*/ 	.byte	0x04, 0x17
        /*003a*/ 	.short	(.L_150 - .L_149)
.L_149:
        /*003c*/ 	.word	0x00000000
        /*0040*/ 	.short	0x0000
        /*0042*/ 	.short	0x0000
        /*0044*/ 	.byte	0x00, 0xf5, 0x21, 0x00


	//----- nvinfo : EIATTR_SPARSE_MMA_MASK
	.align		4
.L_150:
        /*0048*/ 	.byte	0x03, 0x50
        /*004a*/ 	.short	0x0000


	//----- nvinfo : EIATTR_MAXREG_COUNT
	.align		4
        /*004c*/ 	.byte	0x03, 0x1b
        /*004e*/ 	.short	0x00ff


	//----- nvinfo : EIATTR_MERCURY_ISA_VERSION
	.align		4
        /*0050*/ 	.byte	0x03, 0x5f
        /*0052*/ 	.short	0x0101


	//----- nvinfo : EIATTR_VRC_CTA_INIT_COUNT
	.align		4
        /*0054*/ 	.byte	0x02, 0x4a
	.zero		1
	.zero		1


	//----- nvinfo : EIATTR_EXIT_INSTR_OFFSETS
	.align		4
        /*0058*/ 	.byte	0x04, 0x1c
        /*005a*/ 	.short	(.L_152 - .L_151)


	//   ....[0]....
.L_151:
        /*005c*/ 	.word	0x00000170


	//   ....[1]....
        /*0060*/ 	.word	0x000001f0


	//----- nvinfo : EIATTR_CRS_STACK_SIZE
	.align		4
.L_152:
        /*0064*/ 	.byte	0x04, 0x1e
        /*0066*/ 	.short	(.L_154 - .L_153)
.L_153:
        /*0068*/ 	.word	0x00000000


	//----- nvinfo : EIATTR_CBANK_PARAM_SIZE
	.align		4
.L_154:
        /*006c*/ 	.byte	0x03, 0x19
        /*006e*/ 	.short	0x0020


	//----- nvinfo : EIATTR_PARAM_CBANK
	.align		4
        /*0070*/ 	.byte	0x04, 0x0a
        /*0072*/ 	.short	(.L_156 - .L_155)
	.align		4
.L_155:
        /*0074*/ 	.word	index@(.nv.constant0._Z8oddCheckPiS_S_S_)
        /*0078*/ 	.short	0x0380
        /*007a*/ 	.short	0x0020


	//----- nvinfo : EIATTR_SW_WAR
	.align		4
.L_156:
        /*007c*/ 	.byte	0x04, 0x36
        /*007e*/ 	.short	(.L_158 - .L_157)
.L_157:
        /*0080*/ 	.word	0x00000008
.L_158:


//--------------------- .nv.callgraph             --------------------------
	.section	.nv.callgraph,"",@"SHT_CUDA_CALLGRAPH"
	.align	4
	.sectionentsize	8
	.align		4
        /*0000*/ 	.word	0x00000000
	.align		4
        /*0004*/ 	.word	0xffffffff
	.align		4
        /*0008*/ 	.word	index@(_Z8printArrPiS_)
	.align		4
        /*000c*/ 	.word	index@(vprintf)
	.align		4
        /*0010*/ 	.word	0x00000000
	.align		4
        /*0014*/ 	.word	0xfffffffe
	.align		4
        /*0018*/ 	.word	0x00000000
	.align		4
        /*001c*/ 	.word	0xfffffffd
	.align		4
        /*0020*/ 	.word	0x00000000
	.align		4
        /*0024*/ 	.word	0xfffffffc


//--------------------- .nv.constant4             --------------------------
	.section	.nv.constant4,"a",@progbits
	.align	8
	.align		8
.nv.constant4:
        /*0000*/ 	.dword	$str
	.align		8
        /*0008*/ 	.dword	vprintf


//--------------------- .text._Z9copyOddsPPiS_S_S_ --------------------------
	.section	.text._Z9copyOddsPPiS_S_S_,"ax",@progbits
	.align	128
        .global         _Z9copyOddsPPiS_S_S_
        .type           _Z9copyOddsPPiS_S_S_,@function
        .size           _Z9copyOddsPPiS_S_S_,(.L_x_20 - _Z9copyOddsPPiS_S_S_)
        .other          _Z9copyOddsPPiS_S_S_,@"STO_CUDA_ENTRY STV_DEFAULT"
_Z9copyOddsPPiS_S_S_:
.text._Z9copyOddsPPiS_S_S_:
[----:B------:R-:W-:Y:S01]  /*0000*/  LDC R1, c[0x0][0x37c] ;  /* 0x0000df00ff017b82 */ /* 0x000fe20000000800 */
[----:B------:R-:W0:Y:S01]  /*0010*/  S2R R5, SR_CTAID.X ;  /* 0x0000000000057919 */ /* 0x000e220000002500 */
[----:B------:R-:W1:Y:S01]  /*0020*/  LDCU.64 UR4, c[0x0][0x358] ;  /* 0x00006b00ff0477ac */ /* 0x000e620008000a00 */
[----:B------:R-:W0:Y:S02]  /*0030*/  S2R R0, SR_TID.X ;  /* 0x0000000000007919 */ /* 0x000e240000002100 */
[----:B0-----:R-:W-:-:S13]  /*0040*/  LOP3.LUT P0, RZ, R5, R0, RZ, 0xfc, !PT ;  /* 0x0000000005ff7212 */ /* 0x001fda000780fcff */
[----:B-1----:R-:W-:Y:S05]  /*0050*/  @P0 BRA `(.L_x_0) ;  /* 0x0000000000140947 */ /* 0x002fea0003800000 */
[----:B------:R-:W0:Y:S02]  /*0060*/  LDC.64 R2, c[0x0][0x380] ;  /* 0x0000e000ff027b82 */ /* 0x000e240000000a00 */
[----:B0-----:R-:W2:Y:S06]  /*0070*/  LDG.E R3, desc[UR4][R2.64] ;  /* 0x0000000402037981 */ /* 0x001eac000c1e1900 */
[----:B------:R-:W2:Y:S02]  /*0080*/  LDC.64 R4, c[0x0][0x398] ;  /* 0x0000e600ff047b82 */ /* 0x000ea40000000a00 */
[----:B--2---:R-:W-:Y:S01]  /*0090*/  STG.E desc[UR4][R4.64], R3 ;  /* 0x0000000304007986 */ /* 0x004fe2000c101904 */
[----:B------:R-:W-:Y:S05]  /*00a0*/  EXIT ;  /* 0x000000000000794d */ /* 0x000fea0003800000 */
.L_x_0:
[----:B------:R-:W0:Y:S02]  /*00b0*/  LDC.64 R2, c[0x0][0x390] ;  /* 0x0000e400ff027b82 */ /* 0x000e240000000a00 */
[----:B0-----:R-:W2:Y:S01]  /*00c0*/  LDG.E R3, desc[UR4][R2.64] ;  /* 0x0000000402037981 */ /* 0x001ea2000c1e1900 */
[----:B------:R-:W-:-:S04]  /*00d0*/  IADD3 R0, PT, PT, R5, R0, RZ ;  /* 0x0000000005007210 */ /* 0x000fc80007ffe0ff */
[----:B--2---:R-:W-:-:S13]  /*00e0*/  ISETP.GE.U32.AND P0, PT, R0, R3, PT ;  /* 0x000000030000720c */ /* 0x004fda0003f06070 */
[----:B------:R-:W-:Y:S05]  /*00f0*/  @P0 EXIT ;  /* 0x000000000000094d */ /* 0x000fea0003800000 */
[----:B------:R-:W0:Y:S01]  /*0100*/  LDC.64 R2, c[0x0][0x388] ;  /* 0x0000e200ff027b82 */ /* 0x000e220000000a00 */
[----:B------:R-:W-:-:S04]  /*0110*/  IMAD R5, R5, 0x1f, R0 ;  /* 0x0000001f05057824 */ /* 0x000fc800078e0200 */
[----:B0-----:R-:W-:-:S05]  /*0120*/  IMAD.WIDE R2, R5, 0x4, R2 ;  /* 0x0000000405027825 */ /* 0x001fca00078e0202 */
[----:B------:R-:W2:Y:S04]  /*0130*/  LDG.E R0, desc[UR4][R2.64] ;  /* 0x0000000402007981 */ /* 0x000ea8000c1e1900 */
[----:B------:R-:W2:Y:S02]  /*0140*/  LDG.E R7, desc[UR4][R2.64+-0x4] ;  /* 0xfffffc0402077981 */ /* 0x000ea4000c1e1900 */
[----:B--2---:R-:W-:-:S13]  /*0150*/  ISETP.NE.AND P0, PT, R0, R7, PT ;  /* 0x000000070000720c */ /* 0x004fda0003f05270 */
[----:B------:R-:W-:Y:S05]  /*0160*/  @!P0 EXIT ;  /* 0x000000000000894d */ /* 0x000fea0003800000 */
[----:B------:R-:W0:Y:S02]  /*0170*/  LDC.64 R2, c[0x0][0x380] ;  /* 0x0000e000ff027b82 */ /* 0x000e240000000a00 */
[----:B0-----:R-:W-:-:S06]  /*0180*/  IMAD.WIDE R2, R5, 0x4, R2 ;  /* 0x0000000405027825 */ /* 0x001fcc00078e0202 */
[----:B------:R-:W0:Y:S01]  /*0190*/  LDC.64 R4, c[0x0][0x398] ;  /* 0x0000e600ff047b82 */ /* 0x000e220000000a00 */
[----:B------:R-:W2:Y:S01]  /*01a0*/  LDG.E R3, desc[UR4][R2.64] ;  /* 0x0000000402037981 */ /* 0x000ea2000c1e1900 */
[----:B0-----:R-:W-:-:S05]  /*01b0*/  IMAD.WIDE R4, R7, 0x4, R4 ;  /* 0x0000000407047825 */ /* 0x001fca00078e0204 */
[----:B--2---:R-:W-:Y:S01]  /*01c0*/  STG.E desc[UR4][R4.64], R3 ;  /* 0x0000000304007986 */ /* 0x004fe2000c101904 */
[----:B------:R-:W-:Y:S05]  /*01d0*/  EXIT ;  /* 0x000000000000794d */ /* 0x000fea0003800000 */
.L_x_1:
[----:B------:R-:W-:-:S00]  /*01e0*/  BRA `(.L_x_1) ;  /* 0xfffffffc00fc7947 */ /* 0x000fc0000383ffff */
[----:B------:R-:W-:-:S00]  /*01f0*/  NOP ;  /* 0x0000000000007918 */ /* 0x000fc00000000000 */
        /* <DEDUP_REMOVED lines=8> */
.L_x_20:


//--------------------- .text._Z9prefixSumPiS_S_S_ --------------------------
	.section	.text._Z9prefixSumPiS_S_S_,"ax",@progbits
	.align	128
        .global         _Z9prefixSumPiS_S_S_
        .type           _Z9prefixSumPiS_S_S_,@function
        .size           _Z9prefixSumPiS_S_S_,(.L_x_21 - _Z9prefixSumPiS_S_S_)
        .other          _Z9prefixSumPiS_S_S_,@"STO_CUDA_ENTRY STV_DEFAULT"
_Z9prefixSumPiS_S_S_:
.text._Z9prefixSumPiS_S_S_:
[----:B------:R-:W-:Y:S08]  /*0000*/  LDC R1, c[0x0][0x37c] ;  /* 0x0000df00ff017b82 */ /* 0x000ff00000000800 */
[----:B------:R-:W0:Y:S01]  /*0010*/  LDC.64 R2, c[0x0][0x388] ;  /* 0x0000e200ff027b82 */ /* 0x000e220000000a00 */
[----:B------:R-:W0:Y:S02]  /*0020*/  LDCU.64 UR8, c[0x0][0x358] ;  /* 0x00006b00ff0877ac */ /* 0x000e240008000a00 */
[----:B0-----:R-:W2:Y:S01]  /*0030*/  LDG.E R3, desc[UR8][R2.64] ;  /* 0x0000000802037981 */ /* 0x001ea2000c1e1900 */
[----:B------:R-:W-:Y:S01]  /*0040*/  IMAD.MOV.U32 R0, RZ, RZ, RZ ;  /* 0x000000ffff007224 */ /* 0x000fe200078e00ff */
[----:B--2---:R-:W-:-:S13]  /*0050*/  ISETP.GE.AND P0, PT, R3, 0x1, PT ;  /* 0x000000010300780c */ /* 0x004fda0003f06270 */
[----:B------:R-:W-:Y:S05]  /*0060*/  @!P0 BRA `(.L_x_2) ;  /* 0x0000000c00c88947 */ /* 0x000fea0003800000 */
[C---:B------:R-:W-:Y:S01]  /*0070*/  ISETP.GE.U32.AND P1, PT, R3.reuse, 0x10, PT ;  /* 0x000000100300780c */ /* 0x040fe20003f26070 */
[----:B------:R-:W-:Y:S01]  /*0080*/  IMAD.MOV.U32 R2, RZ, RZ, RZ ;  /* 0x000000ffff027224 */ /* 0x000fe200078e00ff */
[----:B------:R-:W-:Y:S01]  /*0090*/  LOP3.LUT R10, R3, 0xf, RZ, 0xc0, !PT ;  /* 0x0000000f030a7812 */ /* 0x000fe200078ec0ff */
[----:B------:R-:W-:-:S03]  /*00a0*/  IMAD.MOV.U32 R0, RZ, RZ, RZ ;  /* 0x000000ffff007224 */ /* 0x000fc600078e00ff */
[----:B------:R-:W-:-:S07]  /*00b0*/  ISETP.NE.AND P0, PT, R10, RZ, PT ;  /* 0x000000ff0a00720c */ /* 0x000fce0003f05270 */
[----:B------:R-:W-:Y:S06]  /*00c0*/  @!P1 BRA `(.L_x_3) ;  /* 0x0000000400d89947 */ /* 0x000fec0003800000 */
[----:B------:R-:W0:Y:S01]  /*00d0*/  LDCU.64 UR6, c[0x0][0x380] ;  /* 0x00007000ff0677ac */ /* 0x000e220008000a00 */
[----:B------:R-:W-:Y:S01]  /*00e0*/  LOP3.LUT R2, R3, 0x7ffffff0, RZ, 0xc0, !PT ;  /* 0x7ffffff003027812 */ /* 0x000fe200078ec0ff */
[----:B------:R-:W-:Y:S01]  /*00f0*/  IMAD.MOV.U32 R0, RZ, RZ, RZ ;  /* 0x000000ffff007224 */ /* 0x000fe200078e00ff */
[----:B------:R-:W1:Y:S03]  /*0100*/  LDCU.64 UR4, c[0x0][0x390] ;  /* 0x00007200ff0477ac */ /* 0x000e660008000a00 */
[----:B------:R-:W-:Y:S01]  /*0110*/  IMAD.MOV R8, RZ, RZ, -R2 ;  /* 0x000000ffff087224 */ /* 0x000fe200078e0a02 */
[----:B0-----:R-:W-:Y:S02]  /*0120*/  UIADD3 UR6, UP0, UPT, UR6, 0x20, URZ ;  /* 0x0000002006067890 */ /* 0x001fe4000ff1e0ff */
[----:B-1----:R-:W-:Y:S02]  /*0130*/  UIADD3 UR4, UP1, UPT, UR4, 0x20, URZ ;  /* 0x0000002004047890 */ /* 0x002fe4000ff3e0ff */
[----:B------:R-:W-:-:S02]  /*0140*/  UIADD3.X UR7, UPT, UPT, URZ, UR7, URZ, UP0, !UPT ;  /* 0x00000007ff077290 */ /* 0x000fc400087fe4ff */
[----:B------:R-:W-:Y:S01]  /*0150*/  IMAD.U32 R4, RZ, RZ, UR6 ;  /* 0x00000006ff047e24 */ /* 0x000fe2000f8e00ff */
[----:B------:R-:W-:Y:S01]  /*0160*/  UIADD3.X UR5, UPT, UPT, URZ, UR5, URZ, UP1, !UPT ;  /* 0x00000005ff057290 */ /* 0x000fe20008ffe4ff */
[----:B------:R-:W-:Y:S02]  /*0170*/  IMAD.U32 R11, RZ, RZ, UR4 ;  /* 0x00000004ff0b7e24 */ /* 0x000fe4000f8e00ff */
[----:B------:R-:W-:-:S03]  /*0180*/  IMAD.U32 R5, RZ, RZ, UR7 ;  /* 0x00000007ff057e24 */ /* 0x000fc6000f8e00ff */
[----:B------:R-:W-:-:S07]  /*0190*/  IMAD.U32 R12, RZ, RZ, UR5 ;  /* 0x00000005ff0c7e24 */ /* 0x000fce000f8e00ff */
.L_x_4:
[----:B-1----:R-:W2:Y:S01]  /*01a0*/  LDG.E R6, desc[UR8][R4.64+-0x20] ;  /* 0xffffe00804067981 */ /* 0x002ea2000c1e1900 */
[----:B------:R-:W-:Y:S01]  /*01b0*/  IADD3 R9, PT, PT, R0, 0x1, RZ ;  /* 0x0000000100097810 */ /* 0x000fe20007ffe0ff */
[----:B------:R-:W-:Y:S01]  /*01c0*/  IMAD.MOV.U32 R7, RZ, RZ, R12 ;  /* 0x000000ffff077224 */ /* 0x000fe200078e000c */
[----:B--2---:R-:W-:-:S04]  /*01d0*/  LOP3.LUT R6, R6, 0x80000001, RZ, 0xc0, !PT ;  /* 0x8000000106067812 */ /* 0x004fc800078ec0ff */
[----:B------:R-:W-:Y:S01]  /*01e0*/  ISETP.NE.AND P1, PT, R6, 0x1, PT ;  /* 0x000000010600780c */ /* 0x000fe20003f25270 */
[----:B------:R-:W-:-:S12]  /*01f0*/  IMAD.MOV.U32 R6, RZ, RZ, R11 ;  /* 0x000000ffff067224 */ /* 0x000fd800078e000b */
[----:B------:R-:W-:-:S05]  /*0200*/  @P1 IMAD.MOV R9, RZ, RZ, R0 ;  /* 0x000000ffff091224 */ /* 0x000fca00078e0200 */
[----:B------:R0:W-:Y:S04]  /*0210*/  STG.E desc[UR8][R6.64+-0x20], R9 ;  /* 0xffffe00906007986 */ /* 0x0001e8000c101908 */
[----:B------:R-:W2:Y:S01]  /*0220*/  LDG.E R0, desc[UR8][R4.64+-0x1c] ;  /* 0xffffe40804007981 */ /* 0x000ea2000c1e1900 */
[----:B------:R-:W-:Y:S01]  /*0230*/  VIADD R11, R9, 0x1 ;  /* 0x00000001090b7836 */ /* 0x000fe20000000000 */
[----:B--2---:R-:W-:-:S04]  /*0240*/  LOP3.LUT R0, R0, 0x80000001, RZ, 0xc0, !PT ;  /* 0x8000000100007812 */ /* 0x004fc800078ec0ff */
[----:B------:R-:W-:-:S13]  /*0250*/  ISETP.NE.AND P1, PT, R0, 0x1, PT ;  /* 0x000000010000780c */ /* 0x000fda0003f25270 */
        /* <DEDUP_REMOVED lines=8> */
[----:B------:R-:W3:Y:S01]  /*02e0*/  LDG.E R0, desc[UR8][R4.64+-0x14] ;  /* 0xffffec0804007981 */ /* 0x000ee2000c1e1900 */
[----:B0-----:R-:W-:Y:S01]  /*02f0*/  VIADD R9, R13, 0x1 ;  /* 0x000000010d097836 */ /* 0x001fe20000000000 */
[----:B---3--:R-:W-:-:S04]  /*0300*/  LOP3.LUT R0, R0, 0x80000001, RZ, 0xc0, !PT ;  /* 0x8000000100007812 */ /* 0x008fc800078ec0ff */
[----:B------:R-:W-:-:S13]  /*0310*/  ISETP.NE.AND P1, PT, R0, 0x1, PT ;  /* 0x000000010000780c */ /* 0x000fda0003f25270 */
[----:B------:R-:W-:-:S05]  /*0320*/  @P1 IADD3 R9, PT, PT, R13, RZ, RZ ;  /* 0x000000ff0d091210 */ /* 0x000fca0007ffe0ff */
[----:B------:R0:W-:Y:S04]  /*0330*/  STG.E desc[UR8][R6.64+-0x14], R9 ;  /* 0xffffec0906007986 */ /* 0x0001e8000c101908 */
[----:B------:R-:W3:Y:S01]  /*0340*/  LDG.E R0, desc[UR8][R4.64+-0x10] ;  /* 0xfffff00804007981 */ /* 0x000ee2000c1e1900 */
[----:B-1----:R-:W-:Y:S01]  /*0350*/  VIADD R11, R9, 0x1 ;  /* 0x00000001090b7836 */ /* 0x002fe20000000000 */
[----:B---3--:R-:W-:-:S04]  /*0360*/  LOP3.LUT R0, R0, 0x80000001, RZ, 0xc0, !PT ;  /* 0x8000000100007812 */ /* 0x008fc800078ec0ff */
[----:B------:R-:W-:-:S13]  /*0370*/  ISETP.NE.AND P1, PT, R0, 0x1, PT ;  /* 0x000000010000780c */ /* 0x000fda0003f25270 */
[----:B------:R-:W-:-:S05]  /*0380*/  @P1 IMAD.MOV R11, RZ, RZ, R9 ;  /* 0x000000ffff0b1224 */ /* 0x000fca00078e0209 */
[----:B------:R1:W-:Y:S04]  /*0390*/  STG.E desc[UR8][R6.64+-0x10], R11 ;  /* 0xfffff00b06007986 */ /* 0x0003e8000c101908 */
[----:B------:R-:W3:Y:S01]  /*03a0*/  LDG.E R0, desc[UR8][R4.64+-0xc] ;  /* 0xfffff40804007981 */ /* 0x000ee2000c1e1900 */
[----:B--2---:R-:W-:Y:S01]  /*03b0*/  VIADD R13, R11, 0x1 ;  /* 0x000000010b0d7836 */ /* 0x004fe20000000000 */
[----:B---3--:R-:W-:-:S04]  /*03c0*/  LOP3.LUT R0, R0, 0x80000001, RZ, 0xc0, !PT ;  /* 0x8000000100007812 */ /* 0x008fc800078ec0ff */
[----:B------:R-:W-:-:S13]  /*03d0*/  ISETP.NE.AND P1, PT, R0, 0x1, PT ;  /* 0x000000010000780c */ /* 0x000fda0003f25270 */
[----:B------:R-:W-:-:S05]  /*03e0*/  @P1 IMAD.MOV R13, RZ, RZ, R11 ;  /* 0x000000ffff0d1224 */ /* 0x000fca00078e020b */
[----:B------:R2:W-:Y:S04]  /*03f0*/  STG.E desc[UR8][R6.64+-0xc], R13 ;  /* 0xfffff40d06007986 */ /* 0x0005e8000c101908 */
[----:B------:R-:W3:Y:S01]  /*0400*/  LDG.E R0, desc[UR8][R4.64+-0x8] ;  /* 0xfffff80804007981 */ /* 0x000ee2000c1e1900 */
[----:B0-----:R-:W-:Y:S01]  /*0410*/  VIADD R9, R13, 0x1 ;  /* 0x000000010d097836 */ /* 0x001fe20000000000 */
[----:B---3--:R-:W-:-:S04]  /*0420*/  LOP3.LUT R0, R0, 0x80000001, RZ, 0xc0, !PT ;  /* 0x8000000100007812 */ /* 0x008fc800078ec0ff */
[----:B------:R-:W-:-:S13]  /*0430*/  ISETP.NE.AND P1, PT, R0, 0x1, PT ;  /* 0x000000010000780c */ /* 0x000fda0003f25270 */
[----:B------:R-:W-:-:S05]  /*0440*/  @P1 IMAD.MOV R9, RZ, RZ, R13 ;  /* 0x000000ffff091224 */ /* 0x000fca00078e020d */
        /* <DEDUP_REMOVED lines=8> */
[----:B--2---:R-:W-:Y:S02]  /*04d0*/  IADD3 R13, PT, PT, R11, 0x1, RZ ;  /* 0x000000010b0d7810 */ /* 0x004fe40007ffe0ff */
        /* <DEDUP_REMOVED lines=27> */
[----:B------:R-:W-:Y:S04]  /*0690*/  STG.E desc[UR8][R6.64+0x10], R9 ;  /* 0x0000100906007986 */ /* 0x000fe8000c101908 */
        /* <DEDUP_REMOVED lines=12> */
[----:B------:R2:W3:Y:S01]  /*0760*/  LDG.E R0, desc[UR8][R4.64+0x1c] ;  /* 0x00001c0804007981 */ /* 0x0004e2000c1e1900 */
[----:B------:R-:W-:Y:S01]  /*0770*/  VIADD R8, R8, 0x10 ;  /* 0x0000001008087836 */ /* 0x000fe20000000000 */
[----:B0-----:R-:W-:-:S04]  /*0780*/  IADD3 R11, P3, PT, R6, 0x40, RZ ;  /* 0x00000040060b7810 */ /* 0x001fc80007f7e0ff */
[----:B------:R-:W-:Y:S02]  /*0790*/  IADD3.X R12, PT, PT, RZ, R7, RZ, P3, !PT ;  /* 0x00000007ff0c7210 */ /* 0x000fe40001ffe4ff */
[----:B--2---:R-:W-:-:S05]  /*07a0*/  IADD3 R4, P2, PT, R4, 0x40, RZ ;  /* 0x0000004004047810 */ /* 0x004fca0007f5e0ff */
[----:B------:R-:W-:Y:S01]  /*07b0*/  IMAD.X R5, RZ, RZ, R5, P2 ;  /* 0x000000ffff057224 */ /* 0x000fe200010e0605 */
[----:B---3--:R-:W-:-:S04]  /*07c0*/  LOP3.LUT R0, R0, 0x80000001, RZ, 0xc0, !PT ;  /* 0x8000000100007812 */ /* 0x008fc800078ec0ff */
[----:B------:R-:W-:Y:S01]  /*07d0*/  ISETP.NE.AND P1, PT, R0, 0x1, PT ;  /* 0x000000010000780c */ /* 0x000fe20003f25270 */
[----:B------:R-:W-:-:S12]  /*07e0*/  VIADD R0, R13, 0x1 ;  /* 0x000000010d007836 */ /* 0x000fd80000000000 */
[----:B------:R-:W-:Y:S01]  /*07f0*/  @P1 IMAD.MOV R0, RZ, RZ, R13 ;  /* 0x000000ffff001224 */ /* 0x000fe200078e020d */
[----:B------:R-:W-:-:S04]  /*0800*/  ISETP.NE.AND P1, PT, R8, RZ, PT ;  /* 0x000000ff0800720c */ /* 0x000fc80003f25270 */
[----:B------:R1:W-:Y:S09]  /*0810*/  STG.E desc[UR8][R6.64+0x1c], R0 ;  /* 0x00001c0006007986 */ /* 0x0003f2000c101908 */
[----:B------:R-:W-:Y:S05]  /*0820*/  @P1 BRA `(.L_x_4) ;  /* 0xfffffff8005c1947 */ /* 0x000fea000383ffff */
.L_x_3:
[----:B------:R-:W-:Y:S05]  /*0830*/  @!P0 BRA `(.L_x_2) ;  /* 0x0000000400d48947 */ /* 0x000fea0003800000 */
[----:B------:R-:W-:Y:S02]  /*0840*/  ISETP.GE.U32.AND P1, PT, R10, 0x8, PT ;  /* 0x000000080a00780c */ /* 0x000fe40003f26070 */
[----:B------:R-:W-:-:S04]  /*0850*/  LOP3.LUT R12, R3, 0x7, RZ, 0xc0, !PT ;  /* 0x00000007030c7812 */ /* 0x000fc800078ec0ff */
[----:B------:R-:W-:-:S07]  /*0860*/  ISETP.NE.AND P0, PT, R12, RZ, PT ;  /* 0x000000ff0c00720c */ /* 0x000fce0003f05270 */
[----:B------:R-:W-:Y:S06]  /*0870*/  @!P1 BRA `(.L_x_5) ;  /* 0x0000000000d49947 */ /* 0x000fec0003800000 */
[----:B------:R-:W0:Y:S08]  /*0880*/  LDC.64 R4, c[0x0][0x380] ;  /* 0x0000e000ff047b82 */ /* 0x000e300000000a00 */
[----:B-1----:R-:W1:Y:S01]  /*0890*/  LDC.64 R6, c[0x0][0x390] ;  /* 0x0000e400ff067b82 */ /* 0x002e620000000a00 */
[----:B0-----:R-:W-:-:S05]  /*08a0*/  IMAD.WIDE.U32 R4, R2, 0x4, R4 ;  /* 0x0000000402047825 */ /* 0x001fca00078e0004 */
[----:B------:R-:W2:Y:S01]  /*08b0*/  LDG.E R8, desc[UR8][R4.64] ;  /* 0x0000000804087981 */ /* 0x000ea2000c1e1900 */
[----:B------:R-:W-:Y:S02]  /*08c0*/  VIADD R9, R0, 0x1 ;  /* 0x0000000100097836 */ /* 0x000fe40000000000 */
[----:B-1----:R-:W-:Y:S01]  /*08d0*/  IMAD.WIDE.U32 R6, R2, 0x4, R6 ;  /* 0x0000000402067825 */ /* 0x002fe200078e0006 */
        /* <DEDUP_REMOVED lines=23> */
[----:B-1----:R-:W-:Y:S02]  /*0a50*/  IADD3 R11, PT, PT, R9, 0x1, RZ ;  /* 0x00000001090b7810 */ /* 0x002fe40007ffe0ff */
[----:B---3--:R-:W-:-:S04]  /*0a60*/  LOP3.LUT R0, R0, 0x80000001, RZ, 0xc0, !PT ;  /* 0x8000000100007812 */ /* 0x008fc800078ec0ff */
[----:B------:R-:W-:-:S13]  /*0a70*/  ISETP.NE.AND P1, PT, R0, 0x1, PT ;  /* 0x000000010000780c */ /* 0x000fda0003f25270 */
[----:B------:R-:W-:-:S05]  /*0a80*/  @P1 IMAD.MOV R11, RZ, RZ, R9 ;  /* 0x000000ffff0b1224 */ /* 0x000fca00078e0209 */
[----:B------:R3:W-:Y:S04]  /*0a90*/  STG.E desc[UR8][R6.64+0x10], R11 ;  /* 0x0000100b06007986 */ /* 0x0007e8000c101908 */
[----:B------:R-:W4:Y:S01]  /*0aa0*/  LDG.E R0, desc[UR8][R4.64+0x14] ;  /* 0x0000140804007981 */ /* 0x000f22000c1e1900 */
[----:B--2---:R-:W-:Y:S01]  /*0ab0*/  VIADD R13, R11, 0x1 ;  /* 0x000000010b0d7836 */ /* 0x004fe20000000000 */
[----:B----4-:R-:W-:-:S04]  /*0ac0*/  LOP3.LUT R0, R0, 0x80000001, RZ, 0xc0, !PT ;  /* 0x8000000100007812 */ /* 0x010fc800078ec0ff */
[----:B------:R-:W-:-:S13]  /*0ad0*/  ISETP.NE.AND P1, PT, R0, 0x1, PT ;  /* 0x000000010000780c */ /* 0x000fda0003f25270 */
[----:B------:R-:W-:-:S05]  /*0ae0*/  @P1 IMAD.MOV R13, RZ, RZ, R11 ;  /* 0x000000ffff0d1224 */ /* 0x000fca00078e020b */
[----:B------:R3:W-:Y:S04]  /*0af0*/  STG.E desc[UR8][R6.64+0x14], R13 ;  /* 0x0000140d06007986 */ /* 0x0007e8000c101908 */
[----:B------:R-:W2:Y:S01]  /*0b00*/  LDG.E R0, desc[UR8][R4.64+0x18] ;  /* 0x0000180804007981 */ /* 0x000ea2000c1e1900 */
[----:B0-----:R-:W-:Y:S01]  /*0b10*/  VIADD R9, R13, 0x1 ;  /* 0x000000010d097836 */ /* 0x001fe20000000000 */
[----:B--2---:R-:W-:-:S04]  /*0b20*/  LOP3.LUT R0, R0, 0x80000001, RZ, 0xc0, !PT ;  /* 0x8000000100007812 */ /* 0x004fc800078ec0ff */
[----:B------:R-:W-:-:S13]  /*0b30*/  ISETP.NE.AND P1, PT, R0, 0x1, PT ;  /* 0x000000010000780c */ /* 0x000fda0003f25270 */
[----:B------:R-:W-:-:S05]  /*0b40*/  @P1 IMAD.MOV R9, RZ, RZ, R13 ;  /* 0x000000ffff091224 */ /* 0x000fca00078e020d */
[----:B------:R3:W-:Y:S04]  /*0b50*/  STG.E desc[UR8][R6.64+0x18], R9 ;  /* 0x0000180906007986 */ /* 0x0007e8000c101908 */
[----:B------:R-:W2:Y:S01]  /*0b60*/  LDG.E R0, desc[UR8][R4.64+0x1c] ;  /* 0x00001c0804007981 */ /* 0x000ea2000c1e1900 */
[----:B------:R-:W-:Y:S02]  /*0b70*/  IADD3 R2, PT, PT, R2, 0x8, RZ ;  /* 0x0000000802027810 */ /* 0x000fe40007ffe0ff */
[----:B--2---:R-:W-:-:S04]  /*0b80*/  LOP3.LUT R0, R0, 0x80000001, RZ, 0xc0, !PT ;  /* 0x8000000100007812 */ /* 0x004fc800078ec0ff */
[----:B------:R-:W-:Y:S01]  /*0b90*/  ISETP.NE.AND P1, PT, R0, 0x1, PT ;  /* 0x000000010000780c */ /* 0x000fe20003f25270 */
[----:B------:R-:W-:-:S12]  /*0ba0*/  VIADD R0, R9, 0x1 ;  /* 0x0000000109007836 */ /* 0x000fd80000000000 */
[----:B------:R-:W-:-:S05]  /*0bb0*/  @P1 IMAD.MOV R0, RZ, RZ, R9 ;  /* 0x000000ffff001224 */ /* 0x000fca00078e0209 */
[----:B------:R3:W-:Y:S02]  /*0bc0*/  STG.E desc[UR8][R6.64+0x1c], R0 ;  /* 0x00001c0006007986 */ /* 0x0007e4000c101908 */
.L_x_5:
[----:B------:R-:W-:Y:S05]  /*0bd0*/  @!P0 BRA `(.L_x_2) ;  /* 0x0000000000ec8947 */ /* 0x000fea0003800000 */
[----:B------:R-:W-:Y:S02]  /*0be0*/  ISETP.GE.U32.AND P1, PT, R12, 0x4, PT ;  /* 0x000000040c00780c */ /* 0x000fe40003f26070 */
[----:B------:R-:W-:-:S04]  /*0bf0*/  LOP3.LUT R3, R3, 0x3, RZ, 0xc0, !PT ;  /* 0x0000000303037812 */ /* 0x000fc800078ec0ff */
[----:B------:R-:W-:-:S07]  /*0c00*/  ISETP.NE.AND P0, PT, R3, RZ, PT ;  /* 0x000000ff0300720c */ /* 0x000fce0003f05270 */
[----:B------:R-:W-:Y:S06]  /*0c10*/  @!P1 BRA `(.L_x_6) ;  /* 0x0000000000749947 */ /* 0x000fec0003800000 */
[----:B------:R-:W0:Y:S08]  /*0c20*/  LDC.64 R4, c[0x0][0x380] ;  /* 0x0000e000ff047b82 */ /* 0x000e300000000a00 */
[----:B-1-3--:R-:W1:Y:S01]  /*0c30*/  LDC.64 R6, c[0x0][0x390] ;  /* 0x0000e400ff067b82 */ /* 0x00ae620000000a00 */
        /* <DEDUP_REMOVED lines=23> */
[----:B------:R-:W-:Y:S01]  /*0db0*/  ISETP.NE.AND P1, PT, R0, 0x1, PT ;  /* 0x000000010000780c */ /* 0x000fe20003f25270 */
[----:B------:R-:W-:-:S12]  /*0dc0*/  VIADD R0, R13, 0x1 ;  /* 0x000000010d007836 */ /* 0x000fd80000000000 */
[----:B------:R-:W-:-:S05]  /*0dd0*/  @P1 IADD3 R0, PT, PT, R13, RZ, RZ ;  /* 0x000000ff0d001210 */ /* 0x000fca0007ffe0ff */
[----:B------:R0:W-:Y:S02]  /*0de0*/  STG.E desc[UR8][R6.64+0xc], R0 ;  /* 0x00000c0006007986 */ /* 0x0001e4000c101908 */
.L_x_6:
[----:B------:R-:W-:Y:S05]  /*0df0*/  @!P0 BRA `(.L_x_2) ;  /* 0x0000000000648947 */ /* 0x000fea0003800000 */
[----:B------:R-:W2:Y:S08]  /*0e00*/  LDC.64 R4, c[0x0][0x390] ;  /* 0x0000e400ff047b82 */ /* 0x000eb00000000a00 */
[----:B01-3--:R-:W0:Y:S01]  /*0e10*/  LDC.64 R6, c[0x0][0x380] ;  /* 0x0000e000ff067b82 */ /* 0x00be220000000a00 */
[----:B--2---:R-:W-:-:S04]  /*0e20*/  IMAD.WIDE.U32 R4, R2, 0x4, R4 ;  /* 0x0000000402047825 */ /* 0x004fc800078e0004 */
[----:B------:R-:W-:Y:S02]  /*0e30*/  IMAD.MOV.U32 R8, RZ, RZ, R4 ;  /* 0x000000ffff087224 */ /* 0x000fe400078e0004 */
[----:B------:R-:W-:Y:S02]  /*0e40*/  IMAD.MOV.U32 R9, RZ, RZ, R5 ;  /* 0x000000ffff097224 */ /* 0x000fe400078e0005 */
[----:B0-----:R-:W-:-:S04]  /*0e50*/  IMAD.WIDE.U32 R6, R2, 0x4, R6 ;  /* 0x0000000402067825 */ /* 0x001fc800078e0006 */
[----:B------:R-:W-:-:S07]  /*0e60*/  IMAD.MOV R4, RZ, RZ, -R3 ;  /* 0x000000ffff047224 */ /* 0x000fce00078e0a03 */
.L_x_7:
[----:B--2---:R-:W-:Y:S02]  /*0e70*/  IMAD.MOV.U32 R2, RZ, RZ, R6 ;  /* 0x000000ffff027224 */ /* 0x004fe400078e0006 */
[----:B------:R-:W-:-:S05]  /*0e80*/  IMAD.MOV.U32 R3, RZ, RZ, R7 ;  /* 0x000000ffff037224 */ /* 0x000fca00078e0007 */
[----:B------:R0:W2:Y:S01]  /*0e90*/  LDG.E R2, desc[UR8][R2.64] ;  /* 0x0000000802027981 */ /* 0x0000a2000c1e1900 */
[----:B------:R-:W-:Y:S01]  /*0ea0*/  VIADD R4, R4, 0x1 ;  /* 0x0000000104047836 */ /* 0x000fe20000000000 */
[----:B------:R-:W-:-:S05]  /*0eb0*/  IADD3 R6, P2, PT, R6, 0x4, RZ ;  /* 0x0000000406067810 */ /* 0x000fca0007f5e0ff */
[----:B------:R-:W-:Y:S02]  /*0ec0*/  IMAD.X R7, RZ, RZ, R7, P2 ;  /* 0x000000ffff077224 */ /* 0x000fe400010e0607 */
[--C-:B0-----:R-:W-:Y:S01]  /*0ed0*/  IMAD.MOV.U32 R3, RZ, RZ, R9.reuse ;  /* 0x000000ffff037224 */ /* 0x101fe200078e0009 */
[----:B--2---:R-:W-:Y:S01]  /*0ee0*/  LOP3.LUT R5, R2, 0x80000001, RZ, 0xc0, !PT ;  /* 0x8000000102057812 */ /* 0x004fe200078ec0ff */
[----:B------:R-:W-:Y:S01]  /*0ef0*/  IMAD.MOV.U32 R2, RZ, RZ, R8 ;  /* 0x000000ffff027224 */ /* 0x000fe200078e0008 */
[----:B------:R-:W-:Y:S02]  /*0f00*/  IADD3 R8, P1, PT, R8, 0x4, RZ ;  /* 0x0000000408087810 */ /* 0x000fe40007f3e0ff */
[----:B------:R-:W-:Y:S01]  /*0f10*/  ISETP.NE.AND P0, PT, R5, 0x1, PT ;  /* 0x000000010500780c */ /* 0x000fe20003f05270 */
[----:B------:R-:W-:Y:S02]  /*0f20*/  VIADD R5, R0, 0x1 ;  /* 0x0000000100057836 */ /* 0x000fe40000000000 */
[----:B------:R-:W-:-:S10]  /*0f30*/  IMAD.X R9, RZ, RZ, R9, P1 ;  /* 0x000000ffff097224 */ /* 0x000fd400008e0609 */
[----:B------:R-:W-:Y:S02]  /*0f40*/  @P0 IADD3 R5, PT, PT, R0, RZ, RZ ;  /* 0x000000ff00050210 */ /* 0x000fe40007ffe0ff */
[----:B------:R-:W-:-:S03]  /*0f50*/  ISETP.NE.AND P0, PT, R4, RZ, PT ;  /* 0x000000ff0400720c */ /* 0x000fc60003f05270 */
[----:B------:R2:W-:Y:S01]  /*0f60*/  STG.E desc[UR8][R2.64], R5 ;  /* 0x0000000502007986 */ /* 0x0005e2000c101908 */
[----:B------:R-:W-:-:S09]  /*0f70*/  IMAD.MOV.U32 R0, RZ, RZ, R5 ;  /* 0x000000ffff007224 */ /* 0x000fd200078e0005 */
[----:B------:R-:W-:Y:S05]  /*0f80*/  @P0 BRA `(.L_x_7) ;  /* 0xfffffffc00b80947 */ /* 0x000fea000383ffff */
.L_x_2:
[----:B--2---:R-:W2:Y:S02]  /*0f90*/  LDC.64 R2, c[0x0][0x398] ;  /* 0x0000e600ff027b82 */ /* 0x004ea40000000a00 */
[----:B--2---:R-:W-:Y:S01]  /*0fa0*/  STG.E desc[UR8][R2.64], R0 ;  /* 0x0000000002007986 */ /* 0x004fe2000c101908 */
[----:B------:R-:W-:Y:S05]  /*0fb0*/  EXIT ;  /* 0x000000000000794d */ /* 0x000fea0003800000 */
.L_x_8:
        /* <DEDUP_REMOVED lines=12> */
.L_x_21:


//--------------------- .text._Z8printArrPiS_     --------------------------
	.section	.text._Z8printArrPiS_,"ax",@progbits
	.align	128
        .global         _Z8printArrPiS_
        .type           _Z8printArrPiS_,@function
        .size           _Z8printArrPiS_,(.L_x_22 - _Z8printArrPiS_)
        .other          _Z8printArrPiS_,@"STO_CUDA_ENTRY STV_DEFAULT"
_Z8printArrPiS_:
.text._Z8printArrPiS_:
[----:B------:R-:W0:Y:S08]  /*0000*/  LDC R1, c[0x0][0x37c] ;  /* 0x0000df00ff017b82 */ /* 0x000e300000000800 */
[----:B------:R-:W1:Y:S01]  /*0010*/  LDC.64 R4, c[0x0][0x388] ;  /* 0x0000e200ff047b82 */ /* 0x000e620000000a00 */
[----:B------:R-:W1:Y:S01]  /*0020*/  LDCU.64 UR36, c[0x0][0x358] ;  /* 0x00006b00ff2477ac */ /* 0x000e620008000a00 */
[----:B0-----:R-:W-:Y:S01]  /*0030*/  VIADD R1, R1, 0xfffffff8 ;  /* 0xfffffff801017836 */ /* 0x001fe20000000000 */
[----:B-1----:R-:W2:Y:S01]  /*0040*/  LDG.E R4, desc[UR36][R4.64] ;  /* 0x0000002404047981 */ /* 0x002ea2000c1e1900 */
[----:B------:R-:W0:Y:S01]  /*0050*/  LDCU UR4, c[0x0][0x2f8] ;  /* 0x00005f00ff0477ac */ /* 0x000e220008000800 */
[----:B------:R-:W1:Y:S02]  /*0060*/  LDCU UR5, c[0x0][0x2fc] ;  /* 0x00005f80ff0577ac */ /* 0x000e640008000800 */
[----:B0-----:R-:W-:-:S02]  /*0070*/  IADD3 R2, P1, PT, R1, UR4, RZ ;  /* 0x0000000401027c10 */ /* 0x001fc4000ff3e0ff */
[----:B--2---:R-:W-:-:S13]  /*0080*/  ISETP.GE.AND P0, PT, R4, 0x1, PT ;  /* 0x000000010400780c */ /* 0x004fda0003f06270 */
[----:B-1----:R-:W-:Y:S05]  /*0090*/  @!P0 EXIT ;  /* 0x000000000000894d */ /* 0x002fea0003800000 */
[----:B------:R-:W-:Y:S02]  /*00a0*/  HFMA2 R17, -RZ, RZ, 0, 0 ;  /* 0x00000000ff117431 */ /* 0x000fe400000001ff */
[----:B------:R-:W-:-:S07]  /*00b0*/  IMAD.X R16, RZ, RZ, UR5, P1 ;  /* 0x00000005ff107e24 */ /* 0x000fce00088e06ff */
.L_x_10:
[----:B------:R-:W0:Y:S01]  /*00c0*/  LDC.64 R8, c[0x0][0x380] ;  /* 0x0000e000ff087b82 */ /* 0x000e220000000a00 */
[----:B------:R-:W-:Y:S01]  /*00d0*/  MOV R0, 0x8 ;  /* 0x0000000800007802 */ /* 0x000fe20000000f00 */
[----:B------:R-:W1:Y:S01]  /*00e0*/  LDCU.64 UR4, c[0x4][URZ] ;  /* 0x01000000ff0477ac */ /* 0x000e620008000a00 */
[----:B0-----:R-:W-:-:S06]  /*00f0*/  IMAD.WIDE.U32 R8, R17, 0x4, R8 ;  /* 0x0000000411087825 */ /* 0x001fcc00078e0008 */
[----:B------:R-:W2:Y:S01]  /*0100*/  LDG.E R8, desc[UR36][R8.64] ;  /* 0x0000002408087981 */ /* 0x000ea2000c1e1900 */
[----:B------:R0:W3:Y:S01]  /*0110*/  LDC.64 R10, c[0x4][R0] ;  /* 0x01000000000a7b82 */ /* 0x0000e20000000a00 */
[----:B-1----:R-:W-:Y:S01]  /*0120*/  IMAD.U32 R4, RZ, RZ, UR4 ;  /* 0x00000004ff047e24 */ /* 0x002fe2000f8e00ff */
[----:B------:R-:W-:Y:S01]  /*0130*/  MOV R6, R2 ;  /* 0x0000000200067202 */ /* 0x000fe20000000f00 */
[----:B------:R-:W-:Y:S02]  /*0140*/  IMAD.U32 R5, RZ, RZ, UR5 ;  /* 0x00000005ff057e24 */ /* 0x000fe4000f8e00ff */
[----:B------:R-:W-:Y:S01]  /*0150*/  IMAD.MOV.U32 R7, RZ, RZ, R16 ;  /* 0x000000ffff077224 */ /* 0x000fe200078e0010 */
[----:B--23--:R0:W-:Y:S06]  /*0160*/  STL [R1], R8 ;  /* 0x0000000801007387 */ /* 0x00c1ec0000100800 */
[----:B------:R-:W-:-:S07]  /*0170*/  LEPC R20, `(.L_x_9) ;  /* 0x000000001014794e */ /* 0x000fce0000000000 */
[----:B0-----:R-:W-:Y:S05]  /*0180*/  CALL.ABS.NOINC R10 ;  /* 0x000000000a007343 */ /* 0x001fea0003c00000 */
.L_x_9:
[----:B------:R-:W0:Y:S02]  /*0190*/  LDC.64 R4, c[0x0][0x388] ;  /* 0x0000e200ff047b82 */ /* 0x000e240000000a00 */
[----:B0-----:R-:W2:Y:S01]  /*01a0*/  LDG.E R4, desc[UR36][R4.64] ;  /* 0x0000002404047981 */ /* 0x001ea2000c1e1900 */
[----:B------:R-:W-:-:S04]  /*01b0*/  IADD3 R17, PT, PT, R17, 0x1, RZ ;  /* 0x0000000111117810 */ /* 0x000fc80007ffe0ff */
[----:B--2---:R-:W-:-:S13]  /*01c0*/  ISETP.GE.AND P0, PT, R17, R4, PT ;  /* 0x000000041100720c */ /* 0x004fda0003f06270 */
[----:B------:R-:W-:Y:S05]  /*01d0*/  @!P0 BRA `(.L_x_10) ;  /* 0xfffffffc00b88947 */ /* 0x000fea000383ffff */
[----:B------:R-:W-:Y:S05]  /*01e0*/  EXIT ;  /* 0x000000000000794d */ /* 0x000fea0003800000 */
.L_x_11:
        /* <DEDUP_REMOVED lines=9> */
.L_x_22:


//--------------------- .text._Z9downSweepPiS_i   --------------------------
	.section	.text._Z9downSweepPiS_i,"ax",@progbits
	.align	128
        .global         _Z9downSweepPiS_i
        .type           _Z9downSweepPiS_i,@function
        .size           _Z9downSweepPiS_i,(.L_x_23 - _Z9downSweepPiS_i)
        .other          _Z9downSweepPiS_i,@"STO_CUDA_ENTRY STV_DEFAULT"
_Z9downSweepPiS_i:
.text._Z9downSweepPiS_i:
[----:B------:R-:W-:Y:S08]  /*0000*/  LDC R1, c[0x0][0x37c] ;  /* 0x0000df00ff017b82 */ /* 0x000ff00000000800 */
[----:B------:R-:W0:Y:S01]  /*0010*/  LDC.64 R2, c[0x0][0x388] ;  /* 0x0000e200ff027b82 */ /* 0x000e220000000a00 */
[----:B------:R-:W0:Y:S07]  /*0020*/  LDCU.64 UR4, c[0x0][0x358] ;  /* 0x00006b00ff0477ac */ /* 0x000e2e0008000a00 */
[----:B------:R-:W1:Y:S01]  /*0030*/  LDC R0, c[0x0][0x390] ;  /* 0x0000e400ff007b82 */ /* 0x000e620000000800 */
[----:B0-----:R-:W2:Y:S01]  /*0040*/  LDG.E R7, desc[UR4][R2.64] ;  /* 0x0000000402077981 */ /* 0x001ea2000c1e1900 */
[----:B------:R-:W0:Y:S01]  /*0050*/  S2R R9, SR_TID.X ;  /* 0x0000000000097919 */ /* 0x000e220000002100 */
[----:B-1----:R-:W-:Y:S01]  /*0060*/  IMAD.SHL.U32 R6, R0, 0x2, RZ ;  /* 0x0000000200067824 */ /* 0x002fe200078e00ff */
[----:B------:R-:W0:Y:S04]  /*0070*/  S2R R8, SR_CTAID.X ;  /* 0x0000000000087919 */ /* 0x000e280000002500 */
[----:B------:R-:W-:-:S04]  /*0080*/  IABS R11, R6 ;  /* 0x00000006000b7213 */ /* 0x000fc80000000000 */
[----:B------:R-:W1:Y:S08]  /*0090*/  I2F.RP R10, R11 ;  /* 0x0000000b000a7306 */ /* 0x000e700000209400 */
[----:B-1----:R-:W1:Y:S01]  /*00a0*/  MUFU.RCP R10, R10 ;  /* 0x0000000a000a7308 */ /* 0x002e620000001000 */
[----:B0-----:R-:W-:-:S04]  /*00b0*/  IMAD R9, R8, 0x20, R9 ;  /* 0x0000002008097824 */ /* 0x001fc800078e0209 */
[----:B------:R-:W-:Y:S02]  /*00c0*/  VIADD R8, R9, 0x1 ;  /* 0x0000000109087836 */ /* 0x000fe40000000000 */
[----:B-1----:R-:W-:-:S03]  /*00d0*/  VIADD R4, R10, 0xffffffe ;  /* 0x0ffffffe0a047836 */ /* 0x002fc60000000000 */
[----:B------:R-:W-:Y:S02]  /*00e0*/  IABS R10, R8 ;  /* 0x00000008000a7213 */ /* 0x000fe40000000000 */
[----:B------:R-:W-:Y:S01]  /*00f0*/  ISETP.GE.AND P3, PT, R8, RZ, PT ;  /* 0x000000ff0800720c */ /* 0x000fe20003f66270 */
[----:B------:R0:W1:Y:S02]  /*0100*/  F2I.FTZ.U32.TRUNC.NTZ R5, R4 ;  /* 0x0000000400057305 */ /* 0x000064000021f000 */
[----:B0-----:R-:W-:Y:S01]  /*0110*/  HFMA2 R4, -RZ, RZ, 0, 0 ;  /* 0x00000000ff047431 */ /* 0x001fe200000001ff */
[----:B-1----:R-:W-:-:S05]  /*0120*/  IADD3 R12, PT, PT, RZ, -R5, RZ ;  /* 0x80000005ff0c7210 */ /* 0x002fca0007ffe0ff */
[----:B------:R-:W-:Y:S01]  /*0130*/  IMAD R13, R12, R11, RZ ;  /* 0x0000000b0c0d7224 */ /* 0x000fe200078e02ff */
[----:B------:R-:W-:-:S03]  /*0140*/  IABS R12, R6 ;  /* 0x00000006000c7213 */ /* 0x000fc60000000000 */
[----:B------:R-:W-:-:S04]  /*0150*/  IMAD.HI.U32 R5, R5, R13, R4 ;  /* 0x0000000d05057227 */ /* 0x000fc800078e0004 */
[----:B------:R-:W-:Y:S02]  /*0160*/  IMAD.MOV R4, RZ, RZ, -R12 ;  /* 0x000000ffff047224 */ /* 0x000fe400078e0a0c */
[----:B------:R-:W-:-:S04]  /*0170*/  IMAD.HI.U32 R5, R5, R10, RZ ;  /* 0x0000000a05057227 */ /* 0x000fc800078e00ff */
[----:B------:R-:W-:-:S05]  /*0180*/  IMAD R10, R5, R4, R10 ;  /* 0x00000004050a7224 */ /* 0x000fca00078e020a */
[----:B------:R-:W-:-:S13]  /*0190*/  ISETP.GT.U32.AND P0, PT, R11, R10, PT ;  /* 0x0000000a0b00720c */ /* 0x000fda0003f04070 */
[----:B------:R-:W-:Y:S02]  /*01a0*/  @!P0 IADD3 R10, PT, PT, R10, -R11, RZ ;  /* 0x8000000b0a0a8210 */ /* 0x000fe40007ffe0ff */
[----:B------:R-:W-:Y:S02]  /*01b0*/  ISETP.NE.AND P0, PT, R6, RZ, PT ;  /* 0x000000ff0600720c */ /* 0x000fe40003f05270 */
[----:B------:R-:W-:-:S13]  /*01c0*/  ISETP.GT.U32.AND P2, PT, R11, R10, PT ;  /* 0x0000000a0b00720c */ /* 0x000fda0003f44070 */
[----:B------:R-:W-:-:S05]  /*01d0*/  @!P2 IMAD.IADD R10, R10, 0x1, -R11 ;  /* 0x000000010a0aa824 */ /* 0x000fca00078e0a0b */
[----:B------:R-:W-:Y:S02]  /*01e0*/  @!P3 IADD3 R10, PT, PT, -R10, RZ, RZ ;  /* 0x000000ff0a0ab210 */ /* 0x000fe40007ffe1ff */
[----:B------:R-:W-:-:S04]  /*01f0*/  @!P0 LOP3.LUT R10, RZ, R6, RZ, 0x33, !PT ;  /* 0x00000006ff0a8212 */ /* 0x000fc800078e33ff */
[----:B------:R-:W-:-:S04]  /*0200*/  ISETP.NE.AND P0, PT, R10, RZ, PT ;  /* 0x000000ff0a00720c */ /* 0x000fc80003f05270 */
[----:B------:R-:W-:Y:S02]  /*0210*/  ISETP.EQ.OR P0, PT, R9, RZ, P0 ;  /* 0x000000ff0900720c */ /* 0x000fe40000702670 */
[----:B--2---:R-:W-:-:S13]  /*0220*/  ISETP.NE.AND P1, PT, R6, R7, PT ;  /* 0x000000070600720c */ /* 0x004fda0003f25270 */
[----:B------:R-:W0:Y:S02]  /*0230*/  @!P1 LDC.64 R4, c[0x0][0x380] ;  /* 0x0000e000ff049b82 */ /* 0x000e240000000a00 */
[----:B0-----:R-:W-:-:S05]  /*0240*/  @!P1 IMAD.WIDE R6, R6, 0x4, R4 ;  /* 0x0000000406069825 */ /* 0x001fca00078e0204 */
[----:B------:R0:W-:Y:S01]  /*0250*/  @!P1 STG.E desc[UR4][R6.64+-0x4], RZ ;  /* 0xfffffcff06009986 */ /* 0x0001e2000c101904 */
[----:B------:R-:W-:Y:S05]  /*0260*/  @P0 EXIT ;  /* 0x000000000000094d */ /* 0x000fea0003800000 */
[----:B------:R-:W2:Y:S02]  /*0270*/  LDG.E R2, desc[UR4][R2.64] ;  /* 0x0000000402027981 */ /* 0x000ea4000c1e1900 */
[----:B--2---:R-:W-:-:S13]  /*0280*/  ISETP.GT.AND P0, PT, R2, R9, PT ;  /* 0x000000090200720c */ /* 0x004fda0003f04270 */
[----:B------:R-:W-:Y:S05]  /*0290*/  @!P0 EXIT ;  /* 0x000000000000894d */ /* 0x000fea0003800000 */
[----:B------:R-:W1:Y:S01]  /*02a0*/  LDC.64 R2, c[0x0][0x380] ;  /* 0x0000e000ff027b82 */ /* 0x000e620000000a00 */
[----:B------:R-:W-:-:S04]  /*02b0*/  IMAD.IADD R9, R9, 0x1, -R0 ;  /* 0x0000000109097824 */ /* 0x000fc800078e0a00 */
[----:B-1----:R-:W-:-:S04]  /*02c0*/  IMAD.WIDE R2, R9, 0x4, R2 ;  /* 0x0000000409027825 */ /* 0x002fc800078e0202 */
[----:B------:R-:W-:Y:S02]  /*02d0*/  IMAD.WIDE R4, R0, 0x4, R2 ;  /* 0x0000000400047825 */ /* 0x000fe400078e0202 */
[----:B------:R-:W2:Y:S04]  /*02e0*/  LDG.E R0, desc[UR4][R2.64] ;  /* 0x0000000402007981 */ /* 0x000ea8000c1e1900 */
[----:B0-----:R-:W2:Y:S02]  /*02f0*/  LDG.E R7, desc[UR4][R4.64] ;  /* 0x0000000404077981 */ /* 0x001ea4000c1e1900 */
[----:B--2---:R-:W-:Y:S02]  /*0300*/  IADD3 R9, PT, PT, R0, R7, RZ ;  /* 0x0000000700097210 */ /* 0x004fe40007ffe0ff */
[----:B------:R-:W-:Y:S04]  /*0310*/  STG.E desc[UR4][R2.64], R7 ;  /* 0x0000000702007986 */ /* 0x000fe8000c101904 */
[----:B------:R-:W-:Y:S01]  /*0320*/  STG.E desc[UR4][R4.64], R9 ;  /* 0x0000000904007986 */ /* 0x000fe2000c101904 */
[----:B------:R-:W-:Y:S05]  /*0330*/  EXIT ;  /* 0x000000000000794d */ /* 0x000fea0003800000 */
.L_x_12:
        /* <DEDUP_REMOVED lines=12> */
.L_x_23:


//--------------------- .text._Z7upSweepPiS_i     --------------------------
	.section	.text._Z7upSweepPiS_i,"ax",@progbits
	.align	128
        .global         _Z7upSweepPiS_i
        .type           _Z7upSweepPiS_i,@function
        .size           _Z7upSweepPiS_i,(.L_x_24 - _Z7upSweepPiS_i)
        .other          _Z7upSweepPiS_i,@"STO_CUDA_ENTRY STV_DEFAULT"
_Z7upSweepPiS_i:
.text._Z7upSweepPiS_i:
[----:B------:R-:W-:Y:S08]  /*0000*/  LDC R1, c[0x0][0x37c] ;  /* 0x0000df00ff017b82 */ /* 0x000ff00000000800 */
[----:B------:R-:W0:Y:S01]  /*0010*/  LDC R0, c[0x0][0x390] ;  /* 0x0000e400ff007b82 */ /* 0x000e220000000800 */
[----:B------:R-:W1:Y:S01]  /*0020*/  S2R R7, SR_TID.X ;  /* 0x0000000000077919 */ /* 0x000e620000002100 */
[----:B------:R-:W1:Y:S01]  /*0030*/  S2R R4, SR_CTAID.X ;  /* 0x0000000000047919 */ /* 0x000e620000002500 */
[----:B0-----:R-:W-:-:S05]  /*0040*/  IMAD.SHL.U32 R10, R0, 0x2, RZ ;  /* 0x00000002000a7824 */ /* 0x001fca00078e00ff */
[-C--:B------:R-:W-:Y:S02]  /*0050*/  IABS R6, R10.reuse ;  /* 0x0000000a00067213 */ /* 0x080fe40000000000 */
[----:B------:R-:W-:Y:S02]  /*0060*/  IABS R8, R10 ;  /* 0x0000000a00087213 */ /* 0x000fe40000000000 */
[----:B------:R-:W0:Y:S02]  /*0070*/  I2F.RP R5, R6 ;  /* 0x0000000600057306 */ /* 0x000e240000209400 */
[----:B------:R-:W-:Y:S01]  /*0080*/  IADD3 R8, PT, PT, RZ, -R8, RZ ;  /* 0x80000008ff087210 */ /* 0x000fe20007ffe0ff */
[----:B-1----:R-:W-:-:S04]  /*0090*/  IMAD R7, R4, 0x20, R7 ;  /* 0x0000002004077824 */ /* 0x002fc800078e0207 */
[----:B------:R-:W-:-:S05]  /*00a0*/  VIADD R4, R7, 0x1 ;  /* 0x0000000107047836 */ /* 0x000fca0000000000 */
[----:B------:R-:W-:Y:S01]  /*00b0*/  ISETP.GE.AND P2, PT, R4, RZ, PT ;  /* 0x000000ff0400720c */ /* 0x000fe20003f46270 */
[----:B0-----:R-:W0:Y:S02]  /*00c0*/  MUFU.RCP R5, R5 ;  /* 0x0000000500057308 */ /* 0x001e240000001000 */
[----:B0-----:R-:W-:Y:S01]  /*00d0*/  VIADD R2, R5, 0xffffffe ;  /* 0x0ffffffe05027836 */ /* 0x001fe20000000000 */
[----:B------:R-:W-:-:S05]  /*00e0*/  IABS R5, R4 ;  /* 0x0000000400057213 */ /* 0x000fca0000000000 */
[----:B------:R0:W1:Y:S02]  /*00f0*/  F2I.FTZ.U32.TRUNC.NTZ R3, R2 ;  /* 0x0000000200037305 */ /* 0x000064000021f000 */
[----:B0-----:R-:W-:Y:S01]  /*0100*/  IMAD.MOV.U32 R2, RZ, RZ, RZ ;  /* 0x000000ffff027224 */ /* 0x001fe200078e00ff */
[----:B-1----:R-:W-:-:S05]  /*0110*/  IADD3 R9, PT, PT, RZ, -R3, RZ ;  /* 0x80000003ff097210 */ /* 0x002fca0007ffe0ff */
[----:B------:R-:W-:-:S04]  /*0120*/  IMAD R9, R9, R6, RZ ;  /* 0x0000000609097224 */ /* 0x000fc800078e02ff */
[----:B------:R-:W-:Y:S01]  /*0130*/  IMAD.HI.U32 R3, R3, R9, R2 ;  /* 0x0000000903037227 */ /* 0x000fe200078e0002 */
[----:B------:R-:W-:-:S03]  /*0140*/  MOV R2, R5 ;  /* 0x0000000500027202 */ /* 0x000fc60000000f00 */
[----:B------:R-:W-:Y:S02]  /*0150*/  IMAD.MOV.U32 R5, RZ, RZ, R8 ;  /* 0x000000ffff057224 */ /* 0x000fe400078e0008 */
        /* <DEDUP_REMOVED lines=10> */
[----:B------:R-:W-:-:S13]  /*0200*/  ISETP.EQ.OR P0, PT, R7, RZ, P0 ;  /* 0x000000ff0700720c */ /* 0x000fda0000702670 */
[----:B------:R-:W-:Y:S05]  /*0210*/  @P0 EXIT ;  /* 0x000000000000094d */ /* 0x000fea0003800000 */
[----:B------:R-:W0:Y:S01]  /*0220*/  LDC.64 R2, c[0x0][0x388] ;  /* 0x0000e200ff027b82 */ /* 0x000e220000000a00 */
[----:B------:R-:W0:Y:S02]  /*0230*/  LDCU.64 UR4, c[0x0][0x358] ;  /* 0x00006b00ff0477ac */ /* 0x000e240008000a00 */
[----:B0-----:R-:W2:Y:S02]  /*0240*/  LDG.E R2, desc[UR4][R2.64] ;  /* 0x0000000402027981 */ /* 0x001ea4000c1e1900 */
[----:B--2---:R-:W-:-:S13]  /*0250*/  ISETP.GT.AND P0, PT, R2, R7, PT ;  /* 0x000000070200720c */ /* 0x004fda0003f04270 */
[----:B------:R-:W-:Y:S05]  /*0260*/  @!P0 EXIT ;  /* 0x000000000000894d */ /* 0x000fea0003800000 */
[----:B------:R-:W0:Y:S01]  /*0270*/  LDC.64 R2, c[0x0][0x380] ;  /* 0x0000e000ff027b82 */ /* 0x000e220000000a00 */
[----:B------:R-:W-:-:S04]  /*0280*/  IMAD.IADD R5, R7, 0x1, -R0 ;  /* 0x0000000107057824 */ /* 0x000fc800078e0a00 */
[----:B0-----:R-:W-:-:S04]  /*0290*/  IMAD.WIDE R4, R5, 0x4, R2 ;  /* 0x0000000405047825 */ /* 0x001fc800078e0202 */
[----:B------:R-:W-:Y:S02]  /*02a0*/  IMAD.WIDE R2, R7, 0x4, R2 ;  /* 0x0000000407027825 */ /* 0x000fe400078e0202 */
[----:B------:R-:W2:Y:S04]  /*02b0*/  LDG.E R5, desc[UR4][R4.64] ;  /* 0x0000000404057981 */ /* 0x000ea8000c1e1900 */
[----:B------:R-:W2:Y:S02]  /*02c0*/  LDG.E R0, desc[UR4][R2.64] ;  /* 0x0000000402007981 */ /* 0x000ea4000c1e1900 */
[----:B--2---:R-:W-:-:S05]  /*02d0*/  IADD3 R7, PT, PT, R0, R5, RZ ;  /* 0x0000000500077210 */ /* 0x004fca0007ffe0ff */
[----:B------:R-:W-:Y:S01]  /*02e0*/  STG.E desc[UR4][R2.64], R7 ;  /* 0x0000000702007986 */ /* 0x000fe2000c101904 */
[----:B------:R-:W-:Y:S05]  /*02f0*/  EXIT ;  /* 0x000000000000794d */ /* 0x000fea0003800000 */
.L_x_13:
        /* <DEDUP_REMOVED lines=16> */
.L_x_24:


//--------------------- .text._Z6exToInPiS_S_S_   --------------------------
	.section	.text._Z6exToInPiS_S_S_,"ax",@progbits
	.align	128
        .global         _Z6exToInPiS_S_S_
        .type           _Z6exToInPiS_S_S_,@function
        .size           _Z6exToInPiS_S_S_,(.L_x_25 - _Z6exToInPiS_S_S_)
        .other          _Z6exToInPiS_S_S_,@"STO_CUDA_ENTRY STV_DEFAULT"
_Z6exToInPiS_S_S_:
.text._Z6exToInPiS_S_S_:
[----:B------:R-:W-:Y:S08]  /*0000*/  LDC R1, c[0x0][0x37c] ;  /* 0x0000df00ff017b82 */ /* 0x000ff00000000800 */
[----:B------:R-:W0:Y:S01]  /*0010*/  LDC.64 R2, c[0x0][0x390] ;  /* 0x0000e400ff027b82 */ /* 0x000e220000000a00 */
[----:B------:R-:W0:Y:S02]  /*0020*/  LDCU.64 UR4, c[0x0][0x358] ;  /* 0x00006b00ff0477ac */ /* 0x000e240008000a00 */
[----:B0-----:R-:W2:Y:S01]  /*0030*/  LDG.E R0, desc[UR4][R2.64] ;  /* 0x0000000402007981 */ /* 0x001ea2000c1e1900 */
[----:B------:R-:W-:Y:S01]  /*0040*/  BSSY.RECONVERGENT B0, `(.L_x_14) ;  /* 0x000000f000007945 */ /* 0x000fe20003800200 */
[----:B------:R-:W0:Y:S01]  /*0050*/  S2R R9, SR_TID.X ;  /* 0x0000000000097919 */ /* 0x000e220000002100 */
[----:B------:R-:W0:Y:S02]  /*0060*/  S2R R4, SR_CTAID.X ;  /* 0x0000000000047919 */ /* 0x000e240000002500 */
[----:B0-----:R-:W-:-:S04]  /*0070*/  LEA R9, R4, R9, 0x5 ;  /* 0x0000000904097211 */ /* 0x001fc800078e28ff */
[----:B--2---:R-:W-:-:S04]  /*0080*/  ISETP.GE.AND P0, PT, R9, R0, PT ;  /* 0x000000000900720c */ /* 0x004fc80003f06270 */
[----:B------:R-:W-:-:S13]  /*0090*/  ISETP.LT.OR P0, PT, R9, 0x1, P0 ;  /* 0x000000010900780c */ /* 0x000fda0000701670 */
[----:B------:R-:W-:Y:S05]  /*00a0*/  @P0 BRA `(.L_x_15) ;  /* 0x0000000000200947 */ /* 0x000fea0003800000 */
[----:B------:R-:W0:Y:S08]  /*00b0*/  LDC.64 R4, c[0x0][0x380] ;  /* 0x0000e000ff047b82 */ /* 0x000e300000000a00 */
[----:B------:R-:W1:Y:S01]  /*00c0*/  LDC.64 R6, c[0x0][0x388] ;  /* 0x0000e200ff067b82 */ /* 0x000e620000000a00 */
[----:B0-----:R-:W-:-:S06]  /*00d0*/  IMAD.WIDE.U32 R4, R9, 0x4, R4 ;  /* 0x0000000409047825 */ /* 0x001fcc00078e0004 */
[----:B------:R-:W2:Y:S01]  /*00e0*/  LDG.E R5, desc[UR4][R4.64] ;  /* 0x0000000404057981 */ /* 0x000ea2000c1e1900 */
[----:B------:R-:W-:-:S05]  /*00f0*/  IADD3 R11, PT, PT, R9, -0x1, RZ ;  /* 0xffffffff090b7810 */ /* 0x000fca0007ffe0ff */
[----:B-1----:R-:W-:-:S05]  /*0100*/  IMAD.WIDE.U32 R6, R11, 0x4, R6 ;  /* 0x000000040b067825 */ /* 0x002fca00078e0006 */
[----:B--2---:R0:W-:Y:S04]  /*0110*/  STG.E desc[UR4][R6.64], R5 ;  /* 0x0000000506007986 */ /* 0x0041e8000c101904 */
[----:B------:R0:W5:Y:S02]  /*0120*/  LDG.E R0, desc[UR4][R2.64] ;  /* 0x0000000402007981 */ /* 0x000164000c1e1900 */
.L_x_15:
[----:B------:R-:W-:Y:S05]  /*0130*/  BSYNC.RECONVERGENT B0 ;  /* 0x0000000000007941 */ /* 0x000fea0003800200 */
.L_x_14:
[----:B-----5:R-:W-:-:S04]  /*0140*/  IADD3 R0, PT, PT, R0, -0x1, RZ ;  /* 0xffffffff00007810 */ /* 0x020fc80007ffe0ff */
[----:B------:R-:W-:-:S13]  /*0150*/  ISETP.NE.AND P0, PT, R9, R0, PT ;  /* 0x000000000900720c */ /* 0x000fda0003f05270 */
[----:B------:R-:W-:Y:S05]  /*0160*/  @P0 EXIT ;  /* 0x000000000000094d */ /* 0x000fea0003800000 */
[----:B0-----:R-:W0:Y:S08]  /*0170*/  LDC.64 R2, c[0x0][0x380] ;  /* 0x0000e000ff027b82 */ /* 0x001e300000000a00 */
[----:B------:R-:W1:Y:S08]  /*0180*/  LDC.64 R4, c[0x0][0x398] ;  /* 0x0000e600ff047b82 */ /* 0x000e700000000a00 */
[----:B------:R-:W2:Y:S01]  /*0190*/  LDC.64 R6, c[0x0][0x388] ;  /* 0x0000e200ff067b82 */ /* 0x000ea20000000a00 */
[----:B0-----:R-:W-:-:S06]  /*01a0*/  IMAD.WIDE R2, R9, 0x4, R2 ;  /* 0x0000000409027825 */ /* 0x001fcc00078e0202 */
[----:B------:R-:W3:Y:S04]  /*01b0*/  LDG.E R2, desc[UR4][R2.64] ;  /* 0x0000000402027981 */ /* 0x000ee8000c1e1900 */
[----:B-1----:R-:W3:Y:S01]  /*01c0*/  LDG.E R5, desc[UR4][R4.64] ;  /* 0x0000000404057981 */ /* 0x002ee2000c1e1900 */
[----:B--2---:R-:W-:Y:S01]  /*01d0*/  IMAD.WIDE R6, R9, 0x4, R6 ;  /* 0x0000000409067825 */ /* 0x004fe200078e0206 */
[----:B---3--:R-:W-:-:S05]  /*01e0*/  IADD3 R9, PT, PT, R2, R5, RZ ;  /* 0x0000000502097210 */ /* 0x008fca0007ffe0ff */
[----:B------:R-:W-:Y:S01]  /*01f0*/  STG.E desc[UR4][R6.64], R9 ;  /* 0x0000000906007986 */ /* 0x000fe2000c101904 */
[----:B------:R-:W-:Y:S05]  /*0200*/  EXIT ;  /* 0x000000000000794d */ /* 0x000fea0003800000 */
.L_x_16:
        /* <DEDUP_REMOVED lines=15> */
.L_x_25:


//--------------------- .text._Z8oddCheckPiS_S_S_ --------------------------
	.section	.text._Z8oddCheckPiS_S_S_,"ax",@progbits
	.align	128
        .global         _Z8oddCheckPiS_S_S_
        .type           _Z8oddCheckPiS_S_S_,@function
        .size           _Z8oddCheckPiS_S_S_,(.L_x_26 - _Z8oddCheckPiS_S_S_)
        .other          _Z8oddCheckPiS_S_S_,@"STO_CUDA_ENTRY STV_DEFAULT"
_Z8oddCheckPiS_S_S_:
.text._Z8oddCheckPiS_S_S_:
[----:B------:R-:W-:Y:S08]  /*0000*/  LDC R1, c[0x0][0x37c] ;  /* 0x0000df00ff017b82 */ /* 0x000ff00000000800 */
[----:B------:R-:W0:Y:S01]  /*0010*/  LDC.64 R2, c[0x0][0x388] ;  /* 0x0000e200ff027b82 */ /* 0x000e220000000a00 */
[----:B------:R-:W0:Y:S02]  /*0020*/  LDCU.64 UR4, c[0x0][0x358] ;  /* 0x00006b00ff0477ac */ /* 0x000e240008000a00 */
[----:B0-----:R-:W2:Y:S01]  /*0030*/  LDG.E R0, desc[UR4][R2.64] ;  /* 0x0000000402007981 */ /* 0x001ea2000c1e1900 */
[----:B------:R-:W-:Y:S01]  /*0040*/  BSSY.RECONVERGENT B0, `(.L_x_17) ;  /* 0x0000010000007945 */ /* 0x000fe20003800200 */
[----:B------:R-:W0:Y:S01]  /*0050*/  S2R R9, SR_TID.X ;  /* 0x0000000000097919 */ /* 0x000e220000002100 */
[----:B------:R-:W0:Y:S02]  /*0060*/  S2R R4, SR_CTAID.X ;  /* 0x0000000000047919 */ /* 0x000e240000002500 */
[----:B0-----:R-:W-:-:S05]  /*0070*/  IMAD R9, R4, 0x20, R9 ;  /* 0x0000002004097824 */ /* 0x001fca00078e0209 */
[----:B--2---:R-:W-:-:S13]  /*0080*/  ISETP.GE.AND P0, PT, R9, R0, PT ;  /* 0x000000000900720c */ /* 0x004fda0003f06270 */
[----:B------:R-:W-:Y:S05]  /*0090*/  @P0 BRA `(.L_x_18) ;  /* 0x0000000000280947 */ /* 0x000fea0003800000 */
[----:B------:R-:W0:Y:S08]  /*00a0*/  LDC.64 R4, c[0x0][0x380] ;  /* 0x0000e000ff047b82 */ /* 0x000e300000000a00 */
[----:B------:R-:W1:Y:S01]  /*00b0*/  LDC.64 R6, c[0x0][0x390] ;  /* 0x0000e400ff067b82 */ /* 0x000e620000000a00 */
[----:B0-----:R-:W-:-:S06]  /*00c0*/  IMAD.WIDE R4, R9, 0x4, R4 ;  /* 0x0000000409047825 */ /* 0x001fcc00078e0204 */
[----:B------:R-:W2:Y:S01]  /*00d0*/  LDG.E R4, desc[UR4][R4.64] ;  /* 0x0000000404047981 */ /* 0x000ea2000c1e1900 */
[----:B-1----:R-:W-:Y:S01]  /*00e0*/  IMAD.WIDE R6, R9, 0x4, R6 ;  /* 0x0000000409067825 */ /* 0x002fe200078e0206 */
[----:B--2---:R-:W-:-:S04]  /*00f0*/  LEA.HI R0, R4, R4, RZ, 0x1 ;  /* 0x0000000404007211 */ /* 0x004fc800078f08ff */
[----:B------:R-:W-:-:S05]  /*0100*/  LOP3.LUT R11, R0, 0xfffffffe, RZ, 0xc0, !PT ;  /* 0xfffffffe000b7812 */ /* 0x000fca00078ec0ff */
[----:B------:R-:W-:-:S05]  /*0110*/  IMAD.IADD R11, R4, 0x1, -R11 ;  /* 0x00000001040b7824 */ /* 0x000fca00078e0a0b */
[----:B------:R0:W-:Y:S04]  /*0120*/  STG.E desc[UR4][R6.64], R11 ;  /* 0x0000000b06007986 */ /* 0x0001e8000c101904 */
[----:B------:R0:W5:Y:S02]  /*0130*/  LDG.E R0, desc[UR4][R2.64] ;  /* 0x0000000402007981 */ /* 0x000164000c1e1900 */
.L_x_18:
[----:B------:R-:W-:Y:S05]  /*0140*/  BSYNC.RECONVERGENT B0 ;  /* 0x0000000000007941 */ /* 0x000fea0003800200 */
.L_x_17:
[----:B-----5:R-:W-:-:S04]  /*0150*/  IADD3 R0, PT, PT, R0, -0x1, RZ ;  /* 0xffffffff00007810 */ /* 0x020fc80007ffe0ff */
[----:B------:R-:W-:-:S13]  /*0160*/  ISETP.NE.AND P0, PT, R9, R0, PT ;  /* 0x000000000900720c */ /* 0x000fda0003f05270 */
[----:B------:R-:W-:Y:S05]  /*0170*/  @P0 EXIT ;  /* 0x000000000000094d */ /* 0x000fea0003800000 */
[----:B------:R-:W1:Y:S08]  /*0180*/  LDC.64 R4, c[0x0][0x380] ;  /* 0x0000e000ff047b82 */ /* 0x000e700000000a00 */
[----:B0-----:R-:W0:Y:S01]  /*0190*/  LDC.64 R2, c[0x0][0x398] ;  /* 0x0000e600ff027b82 */ /* 0x001e220000000a00 */
[----:B-1----:R-:W-:-:S06]  /*01a0*/  IMAD.WIDE R4, R9, 0x4, R4 ;  /* 0x0000000409047825 */ /* 0x002fcc00078e0204 */
[----:B------:R-:W2:Y:S04]  /*01b0*/  LDG.E R4, desc[UR4][R4.64] ;  /* 0x0000000404047981 */ /* 0x000ea8000c1e1900 */
[----:B0-----:R-:W2:Y:S02]  /*01c0*/  LDG.E R7, desc[UR4][R2.64] ;  /* 0x0000000402077981 */ /* 0x001ea4000c1e1900 */
[----:B--2---:R-:W-:-:S05]  /*01d0*/  IADD3 R7, PT, PT, R4, R7, RZ ;  /* 0x0000000704077210 */ /* 0x004fca0007ffe0ff */
[----:B------:R-:W-:Y:S01]  /*01e0*/  STG.E desc[UR4][R2.64], R7 ;  /* 0x0000000702007986 */ /* 0x000fe2000c101904 */
[----:B------:R-:W-:Y:S05]  /*01f0*/  EXIT ;  /* 0x000000000000794d */ /* 0x000fea0003800000 */
.L_x_19:
        /* <DEDUP_REMOVED lines=16> */
.L_x_26:


//--------------------- .nv.global.init           --------------------------
	.section	.nv.global.init,"aw",@progbits
.nv.global.init:
	.type		$str,@object
	.size		$str,(.L_0 - $str)
$str:
        /*0000*/ 	.byte	0x25, 0x64, 0x0a, 0x00
.L_0:


//--------------------- .nv.shared.reserved.0     --------------------------
	.section	.nv.shared.reserved.0,"aw",@nobits
	.weak		__nv_reservedSMEM_offset_0_alias
	.size		__nv_reservedSMEM_offset_0_alias, 0, 64
	.other		__nv_reservedSMEM_offset_0_alias,@"STO_CUDA_RESERVED_SHARED STV_DEFAULT"
__nv_reservedSMEM_offset_0_alias:
	.zero		0
	.zero		64


//--------------------- .nv.constant0._Z9copyOddsPPiS_S_S_ --------------------------
	.section	.nv.constant0._Z9copyOddsPPiS_S_S_,"a",@progbits
	.sectionflags	@""
	.align	4
.nv.constant0._Z9copyOddsPPiS_S_S_:
	.zero		928


//--------------------- .nv.constant0._Z9prefixSumPiS_S_S_ --------------------------
	.section	.nv.constant0._Z9prefixSumPiS_S_S_,"a",@progbits
	.sectionflags	@""
	.align	4
.nv.constant0._Z9prefixSumPiS_S_S_:
	.zero		928


//--------------------- .nv.constant0._Z8printArrPiS_ --------------------------
	.section	.nv.constant0._Z8printArrPiS_,"a",@progbits
	.sectionflags	@""
	.align	4
.nv.constant0._Z8printArrPiS_:
	.zero		912


//--------------------- .nv.constant0._Z9downSweepPiS_i --------------------------
	.section	.nv.constant0._Z9downSweepPiS_i,"a",@progbits
	.sectionflags	@""
	.align	4
.nv.constant0._Z9downSweepPiS_i:
	.zero		916


//--------------------- .nv.constant0._Z7upSweepPiS_i --------------------------
	.section	.nv.constant0._Z7upSweepPiS_i,"a",@progbits
	.sectionflags	@""
	.align	4
.nv.constant0._Z7upSweepPiS_i:
	.zero		916


//--------------------- .nv.constant0._Z6exToInPiS_S_S_ --------------------------
	.section	.nv.constant0._Z6exToInPiS_S_S_,"a",@progbits
	.sectionflags	@""
	.align	4
.nv.constant0._Z6exToInPiS_S_S_:
	.zero		928


//--------------------- .nv.constant0._Z8oddCheckPiS_S_S_ --------------------------
	.section	.nv.constant0._Z8oddCheckPiS_S_S_,"a",@progbits
	.sectionflags	@""
	.align	4
.nv.constant0._Z8oddCheckPiS_S_S_:
	.zero		928


//--------------------- SYMBOLS --------------------------

	.type		.nv.reservedSmem.offset0,@object
	.size		.nv.reservedSmem.offset0,0x4
	.type		vprintf,@function
